# CuTe-DSL kernel — source=cudnn_frontend_dsl family=gemm_swiglu
# config = {"ab_dtype": "Float16", "c_dtype": "BFloat16", "mma_mn": [128, 128], "cluster_mn": [2, 1]}


// ===== COMPILED SASS (sm_100a) =====

	.target	sm_100a

	.elftype	@"ET_EXEC"


//--------------------- .note.nv.tkinfo           --------------------------
	.section	.note.nv.tkinfo,"",@"SHT_NOTE"
	.sectionflags	@"SHF_NOTE_NV_TKINFO"
	.tkinfo
        /*0018*/ 	.word	0x00000081
        /*0030*/ 	.string	""
        /*0030*/ 	.string	"ptxas"
        /*0030*/ 	.string	"Cuda compilation tools, release 12.9, V12.9.83"
        /*0030*/ 	.string	"Build system must define TOOLS_VERSION_EXTENDED"
        /*0030*/ 	.string	"-O 3 -arch sm_100a "



//--------------------- .note.nv.cuver            --------------------------
	.section	.note.nv.cuver,"",@"SHT_NOTE"
	.sectionflags	@"SHF_NOTE_NV_CUVER"
        /*0018*/ 	.short	0x0001
        /*001a*/ 	.short	0x0064
        /*001c*/ 	.short	0x0001
        /*001e*/ 	.short	0x0000
        /*0020*/ 	.short	0x0001
        /*0022*/ 	.short	0x0000


//--------------------- .nv.info                  --------------------------
	.section	.nv.info,"",@"SHT_CUDA_INFO"
	.align	4


	//----- nvinfo : EIATTR_REGCOUNT
	.align		4
        /*0000*/ 	.byte	0x04, 0x2f
        /*0002*/ 	.short	(.L_4 - .L_3)
	.align		4
.L_3:
        /*0004*/ 	.word	index@(kernel_cutlass_kernel_cudnngemm_swigludense_gemm_persistent_swigluPersistentDenseGemmKernel_object_at__TiledMMA_ThrLayoutVMNK11110000_PermutationMNK____MMAAtom_ThrID10_ShapeMNK12812816_TV_0)
        /*0008*/ 	.word	0x00000060


	//----- nvinfo : EIATTR_FRAME_SIZE
	.align		4
.L_4:
        /*000c*/ 	.byte	0x04, 0x11
        /*000e*/ 	.short	(.L_6 - .L_5)
	.align		4
.L_5:
        /*0010*/ 	.word	index@($__internal_2_$__cuda_sm10x_tcgen05_guardrail_trap_unallocated_columns_being_dealloced)
        /*0014*/ 	.word	0x00000000


	//----- nvinfo : EIATTR_FRAME_SIZE
	.align		4
.L_6:
        /*0018*/ 	.byte	0x04, 0x11
        /*001a*/ 	.short	(.L_8 - .L_7)
	.align		4
.L_7:
        /*001c*/ 	.word	index@($__internal_1_$__cuda_sm10x_tcgen05_guardrail_trap_phase_invalid_during_alloc)
        /*0020*/ 	.word	0x00000000


	//----- nvinfo : EIATTR_FRAME_SIZE
	.align		4
.L_8:
        /*0024*/ 	.byte	0x04, 0x11
        /*0026*/ 	.short	(.L_10 - .L_9)
	.align		4
.L_9:
        /*0028*/ 	.word	index@($__internal_0_$__cuda_sm10x_tcgen05_guardrail_trap_col_being_dealloced_not_returned_by_alloc)
        /*002c*/ 	.word	0x00000000


	//----- nvinfo : EIATTR_FRAME_SIZE
	.align		4
.L_10:
        /*0030*/ 	.byte	0x04, 0x11
        /*0032*/ 	.short	(.L_12 - .L_11)
	.align		4
.L_11:
        /*0034*/ 	.word	index@(kernel_cutlass_kernel_cudnngemm_swigludense_gemm_persistent_swigluPersistentDenseGemmKernel_object_at__TiledMMA_ThrLayoutVMNK11110000_PermutationMNK____MMAAtom_ThrID10_ShapeMNK12812816_TV_0)
        /*0038*/ 	.word	0x00000000


	//----- nvinfo : EIATTR_MIN_STACK_SIZE
	.align		4
.L_12:
        /*003c*/ 	.byte	0x04, 0x12
        /*003e*/ 	.short	(.L_14 - .L_13)
	.align		4
.L_13:
        /*0040*/ 	.word	index@(kernel_cutlass_kernel_cudnngemm_swigludense_gemm_persistent_swigluPersistentDenseGemmKernel_object_at__TiledMMA_ThrLayoutVMNK11110000_PermutationMNK____MMAAtom_ThrID10_ShapeMNK12812816_TV_0)
        /*0044*/ 	.word	0x00000000
.L_14:


//--------------------- .nv.info.kernel_cutlass_kernel_cudnngemm_swigludense_gemm_persistent_swigluPersistentDenseGemmKernel_object_at__TiledMMA_ThrLayoutVMNK11110000_PermutationMNK____MMAAtom_ThrID10_ShapeMNK12812816_TV_0 --------------------------
	.section	.nv.info.kernel_cutlass_kernel_cudnngemm_swigludense_gemm_persistent_swigluPersistentDenseGemmKernel_object_at__TiledMMA_ThrLayoutVMNK11110000_PermutationMNK____MMAAtom_ThrID10_ShapeMNK12812816_TV_0,"",@"SHT_CUDA_INFO"
	.sectionflags	@""
	.align	4


	//----- nvinfo : EIATTR_CUDA_API_VERSION
	.align		4
        /*0000*/ 	.byte	0x04, 0x37
        /*0002*/ 	.short	(.L_16 - .L_15)
.L_15:
        /*0004*/ 	.word	0x00000081


	//----- nvinfo : EIATTR_KPARAM_INFO
	.align		4
.L_16:
        /*0008*/ 	.byte	0x04, 0x17
        /*000a*/ 	.short	(.L_18 - .L_17)
.L_17:
        /*000c*/ 	.word	0x00000000
        /*0010*/ 	.short	0x0008
        /*0012*/ 	.short	0x0264
        /*0014*/ 	.byte	0x00, 0xf0, 0x11, 0x00


	//----- nvinfo : EIATTR_KPARAM_INFO
	.align		4
.L_18:
        /*0018*/ 	.byte	0x04, 0x17
        /*001a*/ 	.short	(.L_20 - .L_19)
.L_19:
        /*001c*/ 	.word	0x00000000
        /*0020*/ 	.short	0x0007
        /*0022*/ 	.short	0x0258
        /*0024*/ 	.byte	0x00, 0xf0, 0x31, 0x00


	//----- nvinfo : EIATTR_KPARAM_INFO
	.align		4
.L_20:
        /*0028*/ 	.byte	0x04, 0x17
        /*002a*/ 	.short	(.L_22 - .L_21)
.L_21:
        /*002c*/ 	.word	0x00000000
        /*0030*/ 	.short	0x0006
        /*0032*/ 	.short	0x024c
        /*0034*/ 	.byte	0x00, 0xf0, 0x31, 0x00


	//----- nvinfo : EIATTR_KPARAM_INFO
	.align		4
.L_22:
        /*0038*/ 	.byte	0x04, 0x17
        /*003a*/ 	.short	(.L_24 - .L_23)
.L_23:
        /*003c*/ 	.word	0x00000000
        /*0040*/ 	.short	0x0005
        /*0042*/ 	.short	0x0240
        /*0044*/ 	.byte	0x00, 0xf0, 0x31, 0x00


	//----- nvinfo : EIATTR_KPARAM_INFO
	.align		4
.L_24:
        /*0048*/ 	.byte	0x04, 0x17
        /*004a*/ 	.short	(.L_26 - .L_25)
.L_25:
        /*004c*/ 	.word	0x00000000
        /*0050*/ 	.short	0x0004
        /*0052*/ 	.short	0x01c0
        /*0054*/ 	.byte	0x00, 0xf0, 0x01, 0x02


	//----- nvinfo : EIATTR_KPARAM_INFO
	.align		4
.L_26:
        /*0058*/ 	.byte	0x04, 0x17
        /*005a*/ 	.short	(.L_28 - .L_27)
.L_27:
        /*005c*/ 	.word	0x00000000
        /*0060*/ 	.short	0x0003
        /*0062*/ 	.short	0x0140
        /*0064*/ 	.byte	0x00, 0xf0, 0x01, 0x02


	//----- nvinfo : EIATTR_KPARAM_INFO
	.align		4
.L_28:
        /*0068*/ 	.byte	0x04, 0x17
        /*006a*/ 	.short	(.L_30 - .L_29)
.L_29:
        /*006c*/ 	.word	0x00000000
        /*0070*/ 	.short	0x0002
        /*0072*/ 	.short	0x00c0
        /*0074*/ 	.byte	0x00, 0xf0, 0x01, 0x02


	//----- nvinfo : EIATTR_KPARAM_INFO
	.align		4
.L_30:
        /*0078*/ 	.byte	0x04, 0x17
        /*007a*/ 	.short	(.L_32 - .L_31)
.L_31:
        /*007c*/ 	.word	0x00000000
        /*0080*/ 	.short	0x0001
        /*0082*/ 	.short	0x0040
        /*0084*/ 	.byte	0x00, 0xf0, 0x01, 0x02


	//----- nvinfo : EIATTR_KPARAM_INFO
	.align		4
.L_32:
        /*0088*/ 	.byte	0x04, 0x17
        /*008a*/ 	.short	(.L_34 - .L_33)
.L_33:
        /*008c*/ 	.word	0x00000000
        /*0090*/ 	.short	0x0000
        /*0092*/ 	.short	0x0000
        /*0094*/ 	.byte	0x00, 0xf0, 0x0d, 0x00


	//----- nvinfo : EIATTR_AT_ENTRY_FRAGMENTS
	.align		4
.L_34:
        /*0098*/ 	.byte	0x04, 0x4f
        /*009a*/ 	.short	(.L_36 - .L_35)


	//   ....[0]....
.L_35:
        /*009c*/ 	.word	0x00000004


	//----- nvinfo : EIATTR_RESERVED_SMEM_USED
	.align		4
.L_36:
        /*00a0*/ 	.byte	0x01, 0x41
	.zero		2


	//----- nvinfo : EIATTR_SPARSE_MMA_MASK
	.align		4
        /*00a4*/ 	.byte	0x03, 0x50
        /*00a6*/ 	.short	0x0000


	//----- nvinfo : EIATTR_TCGEN05_1CTA_USED
	.align		4
        /*00a8*/ 	.byte	0x01, 0x51
	.zero		2


	//----- nvinfo : EIATTR_MAXREG_COUNT
	.align		4
        /*00ac*/ 	.byte	0x03, 0x1b
        /*00ae*/ 	.short	0x00ff


	//----- nvinfo : EIATTR_NUM_BARRIERS
	.align		4
        /*00b0*/ 	.byte	0x02, 0x4c
        /*00b2*/ 	.byte	0x03
	.zero		1


	//----- nvinfo : EIATTR_INT_WARP_WIDE_INSTR_OFFSETS
	.align		4
        /*00b4*/ 	.byte	0x04, 0x31
        /*00b6*/ 	.short	(.L_38 - .L_37)


	//   ....[0]....
.L_37:
        /*00b8*/ 	.word	0x00003e70


	//   ....[1]....
        /*00bc*/ 	.word	0x00003ea0


	//----- nvinfo : EIATTR_COOP_GROUP_MASK_REGIDS
	.align		4
.L_38:
        /*00c0*/ 	.byte	0x04, 0x29
        /*00c2*/ 	.short	(.L_40 - .L_39)


	//   ....[0]....
.L_39:
        /*00c4*/ 	.word	0xffffffff


	//   ....[1]....
        /*00c8*/ 	.word	0xffffffff


	//   ....[2]....
        /*00cc*/ 	.word	0xffffffff


	//   ....[3]....
        /*00d0*/ 	.word	0xffffffff


	//   ....[4]....
        /*00d4*/ 	.word	0xffffffff


	//   ....[5]....
        /*00d8*/ 	.word	0xffffffff


	//   ....[6]....
        /*00dc*/ 	.word	0xffffffff


	//----- nvinfo : EIATTR_COOP_GROUP_INSTR_OFFSETS
	.align		4
.L_40:
        /*00e0*/ 	.byte	0x04, 0x28
        /*00e2*/ 	.short	(.L_42 - .L_41)


	//   ....[0]....
.L_41:
        /*00e4*/ 	.word	0x000003e0


	//   ....[1]....
        /*00e8*/ 	.word	0x00000590


	//   ....[2]....
        /*00ec*/ 	.word	0x00000630


	//   ....[3]....
        /*00f0*/ 	.word	0x00001900


	//   ....[4]....
        /*00f4*/ 	.word	0x00001bc0


	//   ....[5]....
        /*00f8*/ 	.word	0x00003cf0


	//   ....[6]....
        /*00fc*/ 	.word	0x00003f50


	//----- nvinfo : EIATTR_VRC_CTA_INIT_COUNT
	.align		4
.L_42:
        /*0100*/ 	.byte	0x02, 0x4a
        /*0102*/ 	.byte	0x80
	.zero		1


	//----- nvinfo : EIATTR_MBARRIER_INSTR_OFFSETS
	.align		4
        /*0104*/ 	.byte	0x04, 0x39
        /*0106*/ 	.short	(.L_44 - .L_43)


	//   ....[0]....
.L_43:
        /*0108*/ 	.word	0x000002f0
        /*010c*/ 	.word	0x000000ff
        /*0110*/ 	.word	0x00000000
        /*0114*/ 	.short	0x0100
        /*0116*/ 	.byte	0x05
	.zero		1


	//   ....[1]....
        /*0118*/ 	.word	0x00000300
        /*011c*/ 	.word	0x000000ff
        /*0120*/ 	.word	0x00000008
        /*0124*/ 	.short	0x0100
        /*0126*/ 	.byte	0x05
	.zero		1


	//   ....[2]....
        /*0128*/ 	.word	0x00000310
        /*012c*/ 	.word	0x000000ff
        /*0130*/ 	.word	0x00000010
        /*0134*/ 	.short	0x0100
        /*0136*/ 	.byte	0x05
	.zero		1


	//   ....[3]....
        /*0138*/ 	.word	0x00000320
        /*013c*/ 	.word	0x000000ff
        /*0140*/ 	.word	0x00000018
        /*0144*/ 	.short	0x0100
        /*0146*/ 	.byte	0x05
	.zero		1


	//   ....[4]....
        /*0148*/ 	.word	0x00000330
        /*014c*/ 	.word	0x000000ff
        /*0150*/ 	.word	0x00000020
        /*0154*/ 	.short	0x0100
        /*0156*/ 	.byte	0x05
	.zero		1


	//   ....[5]....
        /*0158*/ 	.word	0x00000340
        /*015c*/ 	.word	0x000000ff
        /*0160*/ 	.word	0x00000028
        /*0164*/ 	.short	0x0100
        /*0166*/ 	.byte	0x05
	.zero		1


	//   ....[6]....
        /*0168*/ 	.word	0x00000350
        /*016c*/ 	.word	0x000000ff
        /*0170*/ 	.word	0x00000030
        /*0174*/ 	.short	0x0100
        /*0176*/ 	.byte	0x05
	.zero		1


	//   ....[7]....
        /*0178*/ 	.word	0x00000360
        /*017c*/ 	.word	0x000000ff
        /*0180*/ 	.word	0x00000038
        /*0184*/ 	.short	0x0100
        /*0186*/ 	.byte	0x05
	.zero		1


	//   ....[8]....
        /*0188*/ 	.word	0x00000370
        /*018c*/ 	.word	0x000000ff
        /*0190*/ 	.word	0x00000040
        /*0194*/ 	.short	0x0100
        /*0196*/ 	.byte	0x05
	.zero		1


	//   ....[9]....
        /*0198*/ 	.word	0x00000380
        /*019c*/ 	.word	0x000000ff
        /*01a0*/ 	.word	0x00000048
        /*01a4*/ 	.short	0x0100
        /*01a6*/ 	.byte	0x05
	.zero		1


	//   ....[10]....
        /*01a8*/ 	.word	0x00000500
        /*01ac*/ 	.word	0x000000ff
        /*01b0*/ 	.word	0x00000050
        /*01b4*/ 	.short	0x0100
        /*01b6*/ 	.byte	0x06
	.zero		1


	//   ....[11]....
        /*01b8*/ 	.word	0x00000510
        /*01bc*/ 	.word	0x000000ff
        /*01c0*/ 	.word	0x00000058
        /*01c4*/ 	.short	0x0100
        /*01c6*/ 	.byte	0x06
	.zero		1


	//   ....[12]....
        /*01c8*/ 	.word	0x00000520
        /*01cc*/ 	.word	0x000000ff
        /*01d0*/ 	.word	0x00000060
        /*01d4*/ 	.short	0x0100
        /*01d6*/ 	.byte	0x06
	.zero		1


	//   ....[13]....
        /*01d8*/ 	.word	0x00000530
        /*01dc*/ 	.word	0x000000ff
        /*01e0*/ 	.word	0x00000068
        /*01e4*/ 	.short	0x0100
        /*01e6*/ 	.byte	0x06
	.zero		1


	//   ....[14]....
        /*01e8*/ 	.word	0x00000a60
        /*01ec*/ 	.word	0x000000ff
        /*01f0*/ 	.word	0x00000028
        /*01f4*/ 	.short	0x010a
        /*01f6*/ 	.byte	0x05
	.zero		1


	//   ....[15]....
        /*01f8*/ 	.word	0x00000b90
        /*01fc*/ 	.word	0x000000ff
        /*0200*/ 	.word	0x00000028
        /*0204*/ 	.short	0x010a
        /*0206*/ 	.byte	0x09
	.zero		1


	//   ....[16]....
        /*0208*/ 	.word	0x00000cc0
        /*020c*/ 	.word	0x000000ff
        /*0210*/ 	.word	0x00000028
        /*0214*/ 	.short	0x010a
        /*0216*/ 	.byte	0x20
	.zero		1


	//   ....[17]....
        /*0218*/ 	.word	0x00001000
        /*021c*/ 	.word	0x000000ff
        /*0220*/ 	.word	0x00000028
        /*0224*/ 	.short	0x010a
        /*0226*/ 	.byte	0x04
	.zero		1


	//   ....[18]....
        /*0228*/ 	.word	0x000013a0
        /*022c*/ 	.word	0x000000ff
        /*0230*/ 	.word	0x00000000
        /*0234*/ 	.short	0x010a
        /*0236*/ 	.byte	0x06
	.zero		1


	//   ....[19]....
        /*0238*/ 	.word	0x000013c0
        /*023c*/ 	.word	0x000000ff
        /*0240*/ 	.word	0x00000060
        /*0244*/ 	.short	0x010a
        /*0246*/ 	.byte	0x07
	.zero		1


	//   ....[20]....
        /*0248*/ 	.word	0x00001570
        /*024c*/ 	.word	0x000000ff
        /*0250*/ 	.word	0x00000000
        /*0254*/ 	.short	0x010a
        /*0256*/ 	.byte	0x05
	.zero		1


	//   ....[21]....
        /*0258*/ 	.word	0x000016e0
        /*025c*/ 	.word	0x000000ff
        /*0260*/ 	.word	0x00000000
        /*0264*/ 	.short	0x010a
        /*0266*/ 	.byte	0x0b
	.zero		1


	//   ....[22]....
        /*0268*/ 	.word	0x00001880
        /*026c*/ 	.word	0x00000000
        /*0270*/ 	.word	0x00000060
        /*0274*/ 	.short	0x010a
        /*0276*/ 	.byte	0xff
	.zero		1


	//   ....[23]....
        /*0278*/ 	.word	0x00002180
        /*027c*/ 	.word	0x000000ff
        /*0280*/ 	.word	0x00000050
        /*0284*/ 	.short	0x010a
        /*0286*/ 	.byte	0x16
	.zero		1


	//   ....[24]....
        /*0288*/ 	.word	0x00003a70
        /*028c*/ 	.word	0x000000ff
        /*0290*/ 	.word	0x00000060
        /*0294*/ 	.short	0x0101
        /*0296*/ 	.byte	0x16
	.zero		1


	//   ....[25]....
        /*0298*/ 	.word	0x00003fb0
        /*029c*/ 	.word	0x00000000
        /*02a0*/ 	.word	0x00000028
        /*02a4*/ 	.short	0x010a
        /*02a6*/ 	.byte	0xff
	.zero		1


	//   ....[26]....
        /*02a8*/ 	.word	0x00004030
        /*02ac*/ 	.word	0x00000000
        /*02b0*/ 	.word	0x00000028
        /*02b4*/ 	.short	0x010a
        /*02b6*/ 	.byte	0xff
	.zero		1


	//   ....[27]....
        /*02b8*/ 	.word	0x000040b0
        /*02bc*/ 	.word	0x00000000
        /*02c0*/ 	.word	0x00000060
        /*02c4*/ 	.short	0x010a
        /*02c6*/ 	.byte	0xff
	.zero		1


	//   ....[28]....
        /*02c8*/ 	.word	0x00004130
        /*02cc*/ 	.word	0x00000000
        /*02d0*/ 	.word	0x00000000
        /*02d4*/ 	.short	0x010a
        /*02d6*/ 	.byte	0xff
	.zero		1


	//   ....[29]....
        /*02d8*/ 	.word	0x00004190
        /*02dc*/ 	.word	0x00000000
        /*02e0*/ 	.word	0x00000060
        /*02e4*/ 	.short	0x010a
        /*02e6*/ 	.byte	0xff
	.zero		1


	//   ....[30]....
        /*02e8*/ 	.word	0x00004200
        /*02ec*/ 	.word	0x00000004
        /*02f0*/ 	.word	0x00000050
        /*02f4*/ 	.short	0x010a
        /*02f6*/ 	.byte	0xff
	.zero		1


	//----- nvinfo : EIATTR_NUM_MBARRIERS
	.align		4
.L_44:
        /*02f8*/ 	.byte	0x03, 0x38
        /*02fa*/ 	.short	0x000e


	//----- nvinfo : EIATTR_EXIT_INSTR_OFFSETS
	.align		4
        /*02fc*/ 	.byte	0x04, 0x1c
        /*02fe*/ 	.short	(.L_46 - .L_45)


	//   ....[0]....
.L_45:
        /*0300*/ 	.word	0x000018c0


	//   ....[1]....
        /*0304*/ 	.word	0x00003f70


	//----- nvinfo : EIATTR_REQNTID
	.align		4
.L_46:
        /*0308*/ 	.byte	0x04, 0x10
        /*030a*/ 	.short	(.L_48 - .L_47)
.L_47:
        /*030c*/ 	.word	0x000000c0
        /*0310*/ 	.word	0x00000001
        /*0314*/ 	.word	0x00000001


	//----- nvinfo : EIATTR_CRS_STACK_SIZE
	.align		4
.L_48:
        /*0318*/ 	.byte	0x04, 0x1e
        /*031a*/ 	.short	(.L_50 - .L_49)
.L_49:
        /*031c*/ 	.word	0x00000000


	//----- nvinfo : EIATTR_CBANK_PARAM_SIZE
	.align		4
.L_50:
        /*0320*/ 	.byte	0x03, 0x19
        /*0322*/ 	.short	0x0268


	//----- nvinfo : EIATTR_PARAM_CBANK
	.align		4
        /*0324*/ 	.byte	0x04, 0x0a
        /*0326*/ 	.short	(.L_52 - .L_51)
	.align		4
.L_51:
        /*0328*/ 	.word	index@(.nv.constant0.kernel_cutlass_kernel_cudnngemm_swigludense_gemm_persistent_swigluPersistentDenseGemmKernel_object_at__TiledMMA_ThrLayoutVMNK11110000_PermutationMNK____MMAAtom_ThrID10_ShapeMNK12812816_TV_0)
        /*032c*/ 	.short	0x0380
        /*032e*/ 	.short	0x0268


	//----- nvinfo : EIATTR_SW_WAR
	.align		4
.L_52:
        /*0330*/ 	.byte	0x04, 0x36
        /*0332*/ 	.short	(.L_54 - .L_53)
.L_53:
        /*0334*/ 	.word	0x00000008
.L_54:


//--------------------- .nv.compat                --------------------------
	.section	.nv.compat,"",@"SHT_CUDA_COMPAT_INFO"
	.align	4
        /*0000*/ 	.byte	0x02, 0x02, 0x02, 0x00, 0x02, 0x05, 0x05, 0x00, 0x02, 0x03, 0x01, 0x00, 0x02, 0x06, 0x01, 0x00


//--------------------- .nv.callgraph             --------------------------
	.section	.nv.callgraph,"",@"SHT_CUDA_CALLGRAPH"
	.align	4
	.sectionentsize	8
	.align		4
        /*0000*/ 	.word	0x00000000
	.align		4
        /*0004*/ 	.word	0xffffffff
	.align		4
        /*0008*/ 	.word	0x00000000
	.align		4
        /*000c*/ 	.word	0xfffffffe
	.align		4
        /*0010*/ 	.word	0x00000000
	.align		4
        /*0014*/ 	.word	0xfffffffd
	.align		4
        /*0018*/ 	.word	0x00000000
	.align		4
        /*001c*/ 	.word	0xfffffffc


//--------------------- .text.kernel_cutlass_kernel_cudnngemm_swigludense_gemm_persistent_swigluPersistentDenseGemmKernel_object_at__TiledMMA_ThrLayoutVMNK11110000_PermutationMNK____MMAAtom_ThrID10_ShapeMNK12812816_TV_0 --------------------------
	.section	.text.kernel_cutlass_kernel_cudnngemm_swigludense_gemm_persistent_swigluPersistentDenseGemmKernel_object_at__TiledMMA_ThrLayoutVMNK11110000_PermutationMNK____MMAAtom_ThrID10_ShapeMNK12812816_TV_0,"ax",@progbits
	.align	128
        .global         kernel_cutlass_kernel_cudnngemm_swigludense_gemm_persistent_swigluPersistentDenseGemmKernel_object_at__TiledMMA_ThrLayoutVMNK11110000_PermutationMNK____MMAAtom_ThrID10_ShapeMNK12812816_TV_0
        .type           kernel_cutlass_kernel_cudnngemm_swigludense_gemm_persistent_swigluPersistentDenseGemmKernel_object_at__TiledMMA_ThrLayoutVMNK11110000_PermutationMNK____MMAAtom_ThrID10_ShapeMNK12812816_TV_0,@function
        .size           kernel_cutlass_kernel_cudnngemm_swigludense_gemm_persistent_swigluPersistentDenseGemmKernel_object_at__TiledMMA_ThrLayoutVMNK11110000_PermutationMNK____MMAAtom_ThrID10_ShapeMNK12812816_TV_0,(.L_x_57 - kernel_cutlass_kernel_cudnngemm_swigludense_gemm_persistent_swigluPersistentDenseGemmKernel_object_at__TiledMMA_ThrLayoutVMNK11110000_PermutationMNK____MMAAtom_ThrID10_ShapeMNK12812816_TV_0)
        .other          kernel_cutlass_kernel_cudnngemm_swigludense_gemm_persistent_swigluPersistentDenseGemmKernel_object_at__TiledMMA_ThrLayoutVMNK11110000_PermutationMNK____MMAAtom_ThrID10_ShapeMNK12812816_TV_0,@"STO_CUDA_ENTRY STV_DEFAULT"
kernel_cutlass_kernel_cudnngemm_swigludense_gemm_persistent_swigluPersistentDenseGemmKernel_object_at__TiledMMA_ThrLayoutVMNK11110000_PermutationMNK____MMAAtom_ThrID10_ShapeMNK12812816_TV_0:
.text.kernel_cutlass_kernel_cudnngemm_swigludense_gemm_persistent_swigluPersistentDenseGemmKernel_object_at__TiledMMA_ThrLayoutVMNK11110000_PermutationMNK____MMAAtom_ThrID10_ShapeMNK12812816_TV_0:
[----:B------:R-:W1:Y:S01]  /*0000*/  LDC R1, c[0x0][0x37c] ;  /* 0x0000df00ff017b82 */ /* 0x000e620000000800 */
[----:B------:R-:W2:Y:S07]  /*0010*/  S2R R2, SR_TID.X ;  /* 0x0000000000027919 */ /* 0x000eae0000002100 */
[----:B------:R-:W3:Y:S01]  /*0020*/  S2UR UR13, SR_CgaCtaId ;  /* 0x00000000000d79c3 */ /* 0x000ee20000008800 */
[----:B------:R-:W4:Y:S01]  /*0030*/  LDCU.U8 UR7, c[0x0][0x382] ;  /* 0x00007040ff0777ac */ /* 0x000f220008000000 */
[----:B------:R-:W5:Y:S01]  /*0040*/  LDCU.U8 UR4, c[0x0][0x381] ;  /* 0x00007020ff0477ac */ /* 0x000f620008000000 */
[----:B------:R-:W2:Y:S01]  /*0050*/  LDCU UR5, c[0x0][0x36c] ;  /* 0x00006d80ff0577ac */ /* 0x000ea20008000800 */
[----:B------:R-:W-:Y:S01]  /*0060*/  UMOV UR14, 0x1 ;  /* 0x00000001000e7882 */ /* 0x000fe20000000000 */
[----:B----4-:R-:W-:-:S02]  /*0070*/  ULOP3.LUT UR7, UR7, 0x1, URZ, 0xc0, !UPT ;  /* 0x0000000107077892 */ /* 0x010fc4000f8ec0ff */
[----:B-----5:R-:W-:Y:S02]  /*0080*/  ULOP3.LUT UR4, UR4, 0x1, URZ, 0xc0, !UPT ;  /* 0x0000000104047892 */ /* 0x020fe4000f8ec0ff */
[----:B---3--:R-:W-:Y:S02]  /*0090*/  ULEA.HI UR6, UR13, UR13, URZ, 0x1 ;  /* 0x0000000d0d067291 */ /* 0x008fe4000f8f08ff */
[----:B--2---:R-:W-:Y:S02]  /*00a0*/  UISETP.EQ.U32.AND UP2, UPT, UR5, 0x1, UPT ;  /* 0x000000010500788c */ /* 0x004fe4000bf42070 */
[----:B------:R-:W-:Y:S01]  /*00b0*/  ULOP3.LUT UR6, UR6, 0xfffffffe, URZ, 0xc0, !UPT ;  /* 0xfffffffe06067892 */ /* 0x000fe2000f8ec0ff */
[----:B------:R-:W-:Y:S01]  /*00c0*/  SHF.R.U32.HI R0, RZ, 0x5, R2 ;  /* 0x00000005ff007819 */ /* 0x000fe20000011602 */
[----:B------:R-:W-:Y:S02]  /*00d0*/  UISETP.NE.U32.AND UP6, UPT, UR7, 0x1, UPT ;  /* 0x000000010700788c */ /* 0x000fe4000bfc5070 */
[----:B------:R-:W-:Y:S01]  /*00e0*/  UIADD3 UR12, UPT, UPT, -UR6, UR13, URZ ;  /* 0x0000000d060c7290 */ /* 0x000fe2000fffe1ff */
[----:B------:R-:W-:Y:S01]  /*00f0*/  R2UR UR21, R0 ;  /* 0x00000000001572ca */ /* 0x000fe200000e0000 */
[----:B------:R-:W-:-:S02]  /*0100*/  UISETP.NE.U32.AND UP5, UPT, UR4, 0x1, UPT ;  /* 0x000000010400788c */ /* 0x000fc4000bfa5070 */
[----:B------:R-:W-:-:S10]  /*0110*/  USHF.L.U32 UR14, UR14, UR12, URZ ;  /* 0x0000000c0e0e7299 */ /* 0x000fd400080006ff */
[----:B------:R-:W-:Y:S02]  /*0120*/  UISETP.NE.AND UP4, UPT, UR21, 0x5, UPT ;  /* 0x000000051500788c */ /* 0x000fe4000bf85270 */
[----:B------:R-:W-:-:S07]  /*0130*/  UISETP.NE.AND UP3, UPT, UR21, URZ, UPT ;  /* 0x000000ff1500728c */ /* 0x000fce000bf65270 */
[----:B-1----:R-:W-:Y:S05]  /*0140*/  BRA.U UP4, `(.L_x_0) ;  /* 0x0000000104387547 */ /* 0x002fea000b800000 */
[----:B------:R-:W1:Y:S02]  /*0150*/  LDCU.64 UR4, c[0x0][0x348] ;  /* 0x00006900ff0477ac */ /* 0x000e640008000a00 */
[----:B-1----:R-:W-:Y:S02]  /*0160*/  UIADD3 UR10, UP1, UPT, UR4, 0x40, URZ ;  /* 0x00000040040a7890 */ /* 0x002fe4000ff3e0ff */
[----:B------:R-:W-:Y:S02]  /*0170*/  UIADD3 UR8, UP0, UPT, UR4, 0xc0, URZ ;  /* 0x000000c004087890 */ /* 0x000fe4000ff1e0ff */
[----:B------:R-:W-:Y:S02]  /*0180*/  UIADD3.X UR11, UPT, UPT, URZ, UR5, URZ, UP1, !UPT ;  /* 0x00000005ff0b7290 */ /* 0x000fe40008ffe4ff */
[----:B------:R-:W-:Y:S02]  /*0190*/  UIADD3 UR6, UP1, UPT, UR4, 0x140, URZ ;  /* 0x0000014004067890 */ /* 0x000fe4000ff3e0ff */
[----:B------:R-:W-:-:S02]  /*01a0*/  UIADD3.X UR9, UPT, UPT, URZ, UR5, URZ, UP0, !UPT ;  /* 0x00000005ff097290 */ /* 0x000fc400087fe4ff */
[----:B------:R-:W-:Y:S02]  /*01b0*/  UIADD3 UR4, UP0, UPT, UR4, 0x1c0, URZ ;  /* 0x000001c004047890 */ /* 0x000fe4000ff1e0ff */
[----:B------:R-:W-:Y:S01]  /*01c0*/  UIADD3.X UR7, UPT, UPT, URZ, UR5, URZ, UP1, !UPT ;  /* 0x00000005ff077290 */ /* 0x000fe20008ffe4ff */
[----:B------:R1:W-:Y:S01]  /*01d0*/  UTMACCTL.PF [UR10] ;  /* 0x000000000a0079b9 */ /* 0x0003e20008040000 */
[----:B------:R-:W-:-:S03]  /*01e0*/  UIADD3.X UR5, UPT, UPT, URZ, UR5, URZ, UP0, !UPT ;  /* 0x00000005ff057290 */ /* 0x000fc600087fe4ff */
[----:B------:R1:W-:Y:S04]  /*01f0*/  UTMACCTL.PF [UR8] ;  /* 0x00000000080079b9 */ /* 0x0003e80008040000 */
[----:B------:R1:W-:Y:S02]  /*0200*/  UTMACCTL.PF [UR6] ;  /* 0x00000000060079b9 */ /* 0x0003e40008040000 */
[----:B------:R1:W-:Y:S02]  /*0210*/  UTMACCTL.PF [UR4] ;  /* 0x00000000040079b9 */ /* 0x0003e40008040000 */
[----:B-1----:R-:W-:Y:S01]  /*0220*/  NOP ;  /* 0x0000000000007918 */ /* 0x002fe20000000000 */
.L_x_0:
[----:B------:R-:W-:Y:S05]  /*0230*/  BRA.U UP3, `(.L_x_1) ;  /* 0x0000000103587547 */ /* 0x000fea000b800000 */
[----:B------:R-:W-:Y:S01]  /*0240*/  UMOV UR5, 0x400 ;  /* 0x0000040000057882 */ /* 0x000fe20000000000 */
[----:B------:R-:W-:Y:S01]  /*0250*/  UMOV UR6, 0x1 ;  /* 0x0000000100067882 */ /* 0x000fe20000000000 */
[----:B------:R-:W-:Y:S02]  /*0260*/  ULEA UR5, UR13, UR5, 0x18 ;  /* 0x000000050d057291 */ /* 0x000fe4000f8ec0ff */
[----:B------:R-:W-:-:S04]  /*0270*/  UIADD3 UR6, UPT, UPT, -UR6, 0x100000, URZ ;  /* 0x0010000006067890 */ /* 0x000fc8000fffe1ff */
[----:B------:R-:W-:Y:S02]  /*0280*/  USHF.L.U32 UR7, UR6, 0xb, URZ ;  /* 0x0000000b06077899 */ /* 0x000fe400080006ff */
[----:B------:R-:W-:Y:S01]  /*0290*/  USHF.L.U32 UR6, UR6, 0x1, URZ ;  /* 0x0000000106067899 */ /* 0x000fe200080006ff */
[----:B------:R-:W-:Y:S02]  /*02a0*/  UMOV UR4, 0x2 ;  /* 0x0000000200047882 */ /* 0x000fe40000000000 */
[----:B------:R-:W-:-:S04]  /*02b0*/  UIADD3 UR8, UPT, UPT, -UR4, 0x100000, URZ ;  /* 0x0010000004087890 */ /* 0x000fc8000fffe1ff */
[----:B------:R-:W-:Y:S02]  /*02c0*/  USHF.L.U32 UR9, UR8, 0xb, URZ ;  /* 0x0000000b08097899 */ /* 0x000fe400080006ff */
[----:B------:R-:W-:Y:S01]  /*02d0*/  USHF.L.U32 UR8, UR8, 0x1, URZ ;  /* 0x0000000108087899 */ /* 0x000fe200080006ff */
[----:B------:R-:W1:Y:S02]  /*02e0*/  FENCE.VIEW.ASYNC.S ;  /* 0x00000000000073c6 */ /* 0x000e640000000000 */
[----:B-1----:R1:W2:Y:S01]  /*02f0*/  SYNCS.EXCH.64 URZ, [UR5], UR6 ;  /* 0x0000000605ff75b2 */ /* 0x0022a20008000100 */
[----:B------:R1:W3:Y:S01]  /*0300*/  SYNCS.EXCH.64 URZ, [UR5+0x8], UR6 ;  /* 0x0000080605ff75b2 */ /* 0x0002e20008000100 */
[----:B------:R1:W4:Y:S01]  /*0310*/  SYNCS.EXCH.64 URZ, [UR5+0x10], UR6 ;  /* 0x0000100605ff75b2 */ /* 0x0003220008000100 */
[----:B------:R1:W5:Y:S01]  /*0320*/  SYNCS.EXCH.64 URZ, [UR5+0x18], UR6 ;  /* 0x0000180605ff75b2 */ /* 0x0003620008000100 */
[----:B------:R1:W1:Y:S05]  /*0330*/  SYNCS.EXCH.64 URZ, [UR5+0x20], UR6 ;  /* 0x0000200605ff75b2 */ /* 0x00026a0008000100 */
[----:B------:R1:W1:Y:S01]  /*0340*/  SYNCS.EXCH.64 URZ, [UR5+0x28], UR8 ;  /* 0x0000280805ff75b2 */ /* 0x0002620008000100 */
[----:B------:R1:W1:Y:S01]  /*0350*/  SYNCS.EXCH.64 URZ, [UR5+0x30], UR8 ;  /* 0x0000300805ff75b2 */ /* 0x0002620008000100 */
[----:B------:R1:W1:Y:S01]  /*0360*/  SYNCS.EXCH.64 URZ, [UR5+0x38], UR8 ;  /* 0x0000380805ff75b2 */ /* 0x0002620008000100 */
[----:B------:R1:W1:Y:S01]  /*0370*/  SYNCS.EXCH.64 URZ, [UR5+0x40], UR8 ;  /* 0x0000400805ff75b2 */ /* 0x0002620008000100 */
[----:B------:R1:W1:Y:S01]  /*0380*/  SYNCS.EXCH.64 URZ, [UR5+0x48], UR8 ;  /* 0x0000480805ff75b2 */ /* 0x0002620008000100 */
[----:B------:R-:W-:Y:S01]  /*0390*/  NOP ;  /* 0x0000000000007918 */ /* 0x000fe20000000000 */
.L_x_1:
[----:B------:R-:W-:Y:S01]  /*03a0*/  NOP ;  /* 0x0000000000007918 */ /* 0x000fe20000000000 */
[----:B------:R-:W-:Y:S05]  /*03b0*/  BRA.U !UP2, `(.L_x_2) ;  /* 0x000000010a087547 */ /* 0x000fea000b800000 */
[----:B-12345:R-:W-:Y:S01]  /*03c0*/  UCGABAR_ARV ;  /* 0x00000000000079c7 */ /* 0x03efe20008000000 */
[----:B------:R-:W-:Y:S05]  /*03d0*/  BRA `(.L_x_3) ;  /* 0x0000000000047947 */ /* 0x000fea0003800000 */
.L_x_2:
[----:B-12345:R-:W-:Y:S01]  /*03e0*/  NOP ;  /* 0x0000000000007918 */ /* 0x03efe20000000000 */
.L_x_3:
[----:B------:R-:W-:Y:S05]  /*03f0*/  BRA.U !UP2, `(.L_x_4) ;  /* 0x000000010a0c7547 */ /* 0x000fea000b800000 */
[----:B------:R-:W-:Y:S01]  /*0400*/  UCGABAR_WAIT ;  /* 0x0000000000007dc7 */ /* 0x000fe20008000000 */
[----:B------:R-:W-:Y:S01]  /*0410*/  CCTL.IVALL ;  /* 0x00000000ff00798f */ /* 0x000fe20002000000 */
[----:B------:R-:W-:Y:S05]  /*0420*/  BRA `(.L_x_5) ;  /* 0x0000000000047947 */ /* 0x000fea0003800000 */
.L_x_4:
[----:B------:R-:W-:Y:S06]  /*0430*/  BAR.SYNC.DEFER_BLOCKING 0x0 ;  /* 0x0000000000007b1d */ /* 0x000fec0000010000 */
.L_x_5:
[----:B------:R-:W-:Y:S05]  /*0440*/  BRA.U UP3, `(.L_x_6) ;  /* 0x0000000103407547 */ /* 0x000fea000b800000 */
[----:B------:R-:W-:Y:S01]  /*0450*/  UMOV UR6, 0x400 ;  /* 0x0000040000067882 */ /* 0x000fe20000000000 */
[----:B------:R-:W-:Y:S01]  /*0460*/  UMOV UR5, 0x1 ;  /* 0x0000000100057882 */ /* 0x000fe20000000000 */
[----:B------:R-:W-:Y:S01]  /*0470*/  UMOV UR4, 0x4 ;  /* 0x0000000400047882 */ /* 0x000fe20000000000 */
[----:B------:R-:W-:Y:S02]  /*0480*/  ULEA UR6, UR13, UR6, 0x18 ;  /* 0x000000060d067291 */ /* 0x000fe4000f8ec0ff */
[----:B------:R-:W-:-:S04]  /*0490*/  UIADD3 UR8, UPT, UPT, -UR5, 0x100000, URZ ;  /* 0x0010000005087890 */ /* 0x000fc8000fffe1ff */
[----:B------:R-:W-:Y:S02]  /*04a0*/  USHF.L.U32 UR9, UR8, 0xb, URZ ;  /* 0x0000000b08097899 */ /* 0x000fe400080006ff */
[----:B------:R-:W-:Y:S02]  /*04b0*/  USHF.L.U32 UR8, UR8, 0x1, URZ ;  /* 0x0000000108087899 */ /* 0x000fe400080006ff */
[----:B------:R-:W-:-:S04]  /*04c0*/  UIADD3 UR4, UPT, UPT, -UR4, 0x100000, URZ ;  /* 0x0010000004047890 */ /* 0x000fc8000fffe1ff */
[----:B------:R-:W-:Y:S02]  /*04d0*/  USHF.L.U32 UR5, UR4, 0xb, URZ ;  /* 0x0000000b04057899 */ /* 0x000fe400080006ff */
[----:B------:R-:W-:Y:S01]  /*04e0*/  USHF.L.U32 UR4, UR4, 0x1, URZ ;  /* 0x0000000104047899 */ /* 0x000fe200080006ff */
[----:B------:R-:W1:Y:S03]  /*04f0*/  FENCE.VIEW.ASYNC.S ;  /* 0x00000000000073c6 */ /* 0x000e660000000000 */
[----:B-1----:R1:W2:Y:S01]  /*0500*/  SYNCS.EXCH.64 URZ, [UR6+0x50], UR8 ;  /* 0x0000500806ff75b2 */ /* 0x0022a20008000100 */
[----:B------:R1:W3:Y:S07]  /*0510*/  SYNCS.EXCH.64 URZ, [UR6+0x58], UR8 ;  /* 0x0000580806ff75b2 */ /* 0x0002ee0008000100 */
[----:B------:R1:W4:Y:S01]  /*0520*/  SYNCS.EXCH.64 URZ, [UR6+0x60], UR4 ;  /* 0x0000600406ff75b2 */ /* 0x0003220008000100 */
[----:B------:R1:W5:Y:S01]  /*0530*/  SYNCS.EXCH.64 URZ, [UR6+0x68], UR4 ;  /* 0x0000680406ff75b2 */ /* 0x0003620008000100 */
[----:B------:R-:W-:Y:S01]  /*0540*/  NOP ;  /* 0x0000000000007918 */ /* 0x000fe20000000000 */
.L_x_6:
[----:B------:R-:W-:Y:S01]  /*0550*/  NOP ;  /* 0x0000000000007918 */ /* 0x000fe20000000000 */
[----:B------:R-:W-:Y:S05]  /*0560*/  BRA.U !UP2, `(.L_x_7) ;  /* 0x000000010a087547 */ /* 0x000fea000b800000 */
[----:B--2345:R-:W-:Y:S01]  /*0570*/  UCGABAR_ARV ;  /* 0x00000000000079c7 */ /* 0x03cfe20008000000 */
[----:B------:R-:W-:Y:S05]  /*0580*/  BRA `(.L_x_8) ;  /* 0x0000000000047947 */ /* 0x000fea0003800000 */
.L_x_7:
[----:B--2345:R-:W-:Y:S01]  /*0590*/  NOP ;  /* 0x0000000000007918 */ /* 0x03cfe20000000000 */
.L_x_8:
[----:B------:R-:W-:Y:S05]  /*05a0*/  BRA.U !UP2, `(.L_x_9) ;  /* 0x000000010a0c7547 */ /* 0x000fea000b800000 */
[----:B------:R-:W-:Y:S01]  /*05b0*/  UCGABAR_WAIT ;  /* 0x0000000000007dc7 */ /* 0x000fe20008000000 */
[----:B------:R-:W-:Y:S01]  /*05c0*/  CCTL.IVALL ;  /* 0x00000000ff00798f */ /* 0x000fe20002000000 */
[----:B------:R-:W-:Y:S05]  /*05d0*/  BRA `(.L_x_10) ;  /* 0x0000000000047947 */ /* 0x000fea0003800000 */
.L_x_9:
[----:B------:R-:W-:Y:S06]  /*05e0*/  BAR.SYNC.DEFER_BLOCKING 0x0 ;  /* 0x0000000000007b1d */ /* 0x000fec0000010000 */
.L_x_10:
[----:B------:R-:W-:Y:S01]  /*05f0*/  NOP ;  /* 0x0000000000007918 */ /* 0x000fe20000000000 */
[----:B------:R-:W-:Y:S05]  /*0600*/  BRA.U !UP2, `(.L_x_11) ;  /* 0x000000010a087547 */ /* 0x000fea000b800000 */
[----:B------:R-:W-:Y:S01]  /*0610*/  UCGABAR_ARV ;  /* 0x00000000000079c7 */ /* 0x000fe20008000000 */
[----:B------:R-:W-:Y:S05]  /*0620*/  BRA `(.L_x_12) ;  /* 0x0000000000047947 */ /* 0x000fea0003800000 */
.L_x_11:
[----:B------:R-:W-:Y:S01]  /*0630*/  NOP ;  /* 0x0000000000007918 */ /* 0x000fe20000000000 */
.L_x_12:
[----:B------:R-:W-:Y:S05]  /*0640*/  BRA.U !UP2, `(.L_x_13) ;  /* 0x000000010a0c7547 */ /* 0x000fea000b800000 */
[----:B------:R-:W-:Y:S01]  /*0650*/  UCGABAR_WAIT ;  /* 0x0000000000007dc7 */ /* 0x000fe20008000000 */
[----:B------:R-:W-:Y:S01]  /*0660*/  CCTL.IVALL ;  /* 0x00000000ff00798f */ /* 0x000fe20002000000 */
[----:B------:R-:W-:Y:S05]  /*0670*/  BRA `(.L_x_14) ;  /* 0x0000000000047947 */ /* 0x000fea0003800000 */
.L_x_13:
[----:B------:R-:W-:Y:S06]  /*0680*/  BAR.SYNC.DEFER_BLOCKING 0x0 ;  /* 0x0000000000007b1d */ /* 0x000fec0000010000 */
.L_x_14:
[----:B------:R-:W2:Y:S01]  /*0690*/  LDCU.U8 UR20, c[0x0][0x5c8] ;  /* 0x0000b900ff1477ac */ /* 0x000ea20008000000 */
[----:B------:R-:W3:Y:S01]  /*06a0*/  LDCU.U8 UR19, c[0x0][0x5c9] ;  /* 0x0000b920ff1377ac */ /* 0x000ee20008000000 */
[----:B------:R-:W4:Y:S01]  /*06b0*/  LDCU.U8 UR18, c[0x0][0x5d4] ;  /* 0x0000ba80ff1277ac */ /* 0x000f220008000000 */
[----:B------:R-:W5:Y:S01]  /*06c0*/  LDCU.U8 UR17, c[0x0][0x5d5] ;  /* 0x0000baa0ff1177ac */ /* 0x000f620008000000 */
[----:B------:R-:W1:Y:S01]  /*06d0*/  LDCU.U8 UR16, c[0x0][0x5e0] ;  /* 0x0000bc00ff1077ac */ /* 0x000e620008000000 */
[----:B------:R-:W1:Y:S01]  /*06e0*/  LDCU.U8 UR15, c[0x0][0x5e1] ;  /* 0x0000bc20ff0f77ac */ /* 0x000e620008000000 */
[----:B------:R-:W-:Y:S05]  /*06f0*/  BRA.U UP4, `(.L_x_15) ;  /* 0x0000000904547547 */ /* 0x000fea000b800000 */
[----:B------:R-:W5:Y:S01]  /*0700*/  S2UR UR27, SR_CTAID.Z ;  /* 0x00000000001b79c3 */ /* 0x000f620000002700 */
[----:B------:R-:W-:Y:S01]  /*0710*/  UMOV UR26, 0x1 ;  /* 0x00000001001a7882 */ /* 0x000fe20000000000 */
[----:B------:R-:W-:Y:S01]  /*0720*/  UMOV UR25, URZ ;  /* 0x000000ff00197c82 */ /* 0x000fe20008000000 */
[----:B-----5:R-:W-:-:S09]  /*0730*/  UISETP.GT.U32.AND UP0, UPT, UR27, 0x1ff, UPT ;  /* 0x000001ff1b00788c */ /* 0x020fd2000bf04070 */
[----:B------:R-:W-:Y:S05]  /*0740*/  BRA.U UP0, `(.L_x_16) ;  /* 0x0000000500d47547 */ /* 0x000fea000b800000 */
[----:B-1----:R-:W1:Y:S01]  /*0750*/  LDCU.64 UR4, c[0x0][0x5c0] ;  /* 0x0000b800ff0477ac */ /* 0x002e620008000a00 */
[----:B------:R-:W5:Y:S01]  /*0760*/  S2UR UR24, SR_CTAID.X ;  /* 0x00000000001879c3 */ /* 0x000f620000002500 */
[----:B------:R-:W4:Y:S01]  /*0770*/  LDCU UR22, c[0x0][0x374] ;  /* 0x00006e80ff1677ac */ /* 0x000f220008000800 */
[----:B------:R-:W4:Y:S01]  /*0780*/  LDCU UR10, c[0x0][0x370] ;  /* 0x00006e00ff0a77ac */ /* 0x000f220008000800 */
[----:B------:R-:W3:Y:S01]  /*0790*/  LDCU.64 UR28, c[0x0][0x348] ;  /* 0x00006900ff1c77ac */ /* 0x000ee20008000a00 */
[----:B------:R-:W-:Y:S01]  /*07a0*/  UMOV UR25, URZ ;  /* 0x000000ff00197c82 */ /* 0x000fe20008000000 */
[----:B------:R-:W-:Y:S01]  /*07b0*/  UMOV UR26, 0x1 ;  /* 0x00000001001a7882 */ /* 0x000fe20000000000 */
[----:B-1----:R-:W-:-:S04]  /*07c0*/  UIMAD.WIDE.U32 UR6, UR27, UR5, URZ ;  /* 0x000000051b0672a5 */ /* 0x002fc8000f8e00ff */
[----:B------:R-:W-:Y:S02]  /*07d0*/  UIADD3 UR5, UPT, UPT, UR27, -UR7, URZ ;  /* 0x800000071b057290 */ /* 0x000fe4000fffe0ff */
[----:B-----5:R-:W-:Y:S02]  /*07e0*/  USHF.L.U32 UR24, UR24, 0x7, URZ ;  /* 0x0000000718187899 */ /* 0x020fe400080006ff */
[----:B--2---:R-:W-:-:S03]  /*07f0*/  USHF.R.U32.HI UR5, URZ, UR20, UR5 ;  /* 0x00000014ff057299 */ /* 0x004fc60008011605 */
[----:B------:R-:W1:Y:S01]  /*0800*/  LDCU UR6, c[0x0][0x5d0] ;  /* 0x0000ba00ff0677ac */ /* 0x000e620008000800 */
[----:B------:R-:W-:Y:S02]  /*0810*/  UIADD3 UR5, UPT, UPT, UR7, UR5, URZ ;  /* 0x0000000507057290 */ /* 0x000fe4000fffe0ff */
[----:B------:R-:W-:Y:S02]  /*0820*/  ULOP3.LUT UR24, UR24, 0x80, URZ, 0xc0, !UPT ;  /* 0x0000008018187892 */ /* 0x000fe4000f8ec0ff */
[----:B---3--:R-:W-:-:S04]  /*0830*/  USHF.R.U32.HI UR11, URZ, UR19, UR5 ;  /* 0x00000013ff0b7299 */ /* 0x008fc80008011605 */
[----:B------:R-:W-:-:S04]  /*0840*/  UIADD3 UR11, UPT, UPT, -UR11, URZ, URZ ;  /* 0x000000ff0b0b7290 */ /* 0x000fc8000fffe1ff */
[----:B------:R-:W-:Y:S01]  /*0850*/  UIMAD UR11, UR11, UR4, UR27 ;  /* 0x000000040b0b72a4 */ /* 0x000fe2000f8e021b */
[----:B------:R-:W2:Y:S03]  /*0860*/  LDCU.64 UR4, c[0x0][0x5d8] ;  /* 0x0000bb00ff0477ac */ /* 0x000ea60008000a00 */
[----:B-1----:R-:W-:-:S04]  /*0870*/  UIMAD.WIDE.U32 UR6, UR11, UR6, URZ ;  /* 0x000000060b0672a5 */ /* 0x002fc8000f8e00ff */
[----:B------:R-:W-:-:S04]  /*0880*/  UIADD3 UR6, UPT, UPT, UR11, -UR7, URZ ;  /* 0x800000070b067290 */ /* 0x000fc8000fffe0ff */
[----:B----4-:R-:W-:-:S04]  /*0890*/  USHF.R.U32.HI UR6, URZ, UR18, UR6 ;  /* 0x00000012ff067299 */ /* 0x010fc80008011606 */
[----:B------:R-:W-:-:S04]  /*08a0*/  UIADD3 UR6, UPT, UPT, UR7, UR6, URZ ;  /* 0x0000000607067290 */ /* 0x000fc8000fffe0ff */
[----:B------:R-:W-:-:S04]  /*08b0*/  USHF.R.U32.HI UR6, URZ, UR17, UR6 ;  /* 0x00000011ff067299 */ /* 0x000fc80008011606 */
[----:B--2---:R-:W-:-:S07]  /*08c0*/  UIMAD.WIDE.U32 UR8, UR6, UR5, URZ ;  /* 0x00000005060872a5 */ /* 0x004fce000f8e00ff */
[----:B------:R-:W-:Y:S01]  /*08d0*/  UMOV UR7, UR9 ;  /* 0x0000000900077c82 */ /* 0x000fe20008000000 */
[----:B------:R-:W-:Y:S01]  /*08e0*/  UMOV UR8, 0x400 ;  /* 0x0000040000087882 */ /* 0x000fe20000000000 */
[----:B------:R-:W-:Y:S02]  /*08f0*/  UIADD3 UR5, UPT, UPT, UR6, -UR7, URZ ;  /* 0x8000000706057290 */ /* 0x000fe4000fffe0ff */
[----:B------:R-:W1:Y:S02]  /*0900*/  LDCU UR9, c[0x0][0x378] ;  /* 0x00006f00ff0977ac */ /* 0x000e640008000800 */
[----:B------:R-:W-:Y:S02]  /*0910*/  USHF.R.U32.HI UR5, URZ, UR16, UR5 ;  /* 0x00000010ff057299 */ /* 0x000fe40008011605 */
[----:B------:R-:W-:Y:S02]  /*0920*/  ULEA UR13, UR13, UR8, 0x18 ;  /* 0x000000080d0d7291 */ /* 0x000fe4000f8ec0ff */
[----:B------:R-:W-:-:S02]  /*0930*/  UIADD3 UR7, UPT, UPT, UR7, UR5, URZ ;  /* 0x0000000507077290 */ /* 0x000fc4000fffe0ff */
[----:B------:R-:W-:Y:S02]  /*0940*/  ULEA UR23, UR12, UR13, 0xd ;  /* 0x0000000d0c177291 */ /* 0x000fe4000f8e68ff */
[----:B------:R-:W-:-:S03]  /*0950*/  USHF.R.U32.HI UR7, URZ, UR15, UR7 ;  /* 0x0000000fff077299 */ /* 0x000fc60008011607 */
[----:B------:R-:W2:Y:S01]  /*0960*/  LDCU UR5, c[0x0][0x5cc] ;  /* 0x0000b980ff0577ac */ /* 0x000ea20008000800 */
[----:B------:R-:W-:-:S04]  /*0970*/  UIADD3 UR7, UPT, UPT, -UR7, URZ, URZ ;  /* 0x000000ff07077290 */ /* 0x000fc8000fffe1ff */
[----:B------:R-:W-:Y:S02]  /*0980*/  UIMAD UR7, UR7, UR4, UR6 ;  /* 0x00000004070772a4 */ /* 0x000fe4000f8e0206 */
[----:B------:R-:W-:Y:S02]  /*0990*/  UIMAD UR4, UR22, UR10, URZ ;  /* 0x0000000a160472a4 */ /* 0x000fe4000f8e02ff */
[----:B------:R-:W-:Y:S02]  /*09a0*/  UIADD3 UR6, UPT, UPT, -UR6, URZ, URZ ;  /* 0x000000ff06067290 */ /* 0x000fe4000fffe1ff */
[----:B-1----:R-:W-:-:S04]  /*09b0*/  UIMAD UR4, UR4, UR9, URZ ;  /* 0x00000009040472a4 */ /* 0x002fc8000f8e02ff */
[----:B------:R-:W-:Y:S02]  /*09c0*/  ULEA.HI UR22, UR4, UR4, URZ, 0x1 ;  /* 0x0000000404167291 */ /* 0x000fe4000f8f08ff */
[----:B--2---:R-:W-:Y:S02]  /*09d0*/  UIMAD UR11, UR6, UR5, UR11 ;  /* 0x00000005060b72a4 */ /* 0x004fe4000f8e020b */
[----:B------:R-:W-:-:S12]  /*09e0*/  USHF.R.S32.HI UR22, URZ, 0x1, UR22 ;  /* 0x00000001ff167899 */ /* 0x000fd80008011416 */
.L_x_20:
[----:B------:R-:W-:Y:S01]  /*09f0*/  USHF.L.U32 UR4, UR26, 0x1f, URZ ;  /* 0x0000001f1a047899 */ /* 0x000fe200080006ff */
[----:B------:R-:W-:Y:S01]  /*0a00*/  HFMA2 R3, -RZ, RZ, 0, -0.0 ;  /* 0x00008000ff037431 */ /* 0x000fe200000001ff */
[----:B------:R-:W-:Y:S02]  /*0a10*/  ULEA UR5, UR25, UR13, 0x3 ;  /* 0x0000000d19057291 */ /* 0x000fe4000f8e18ff */
[----:B------:R-:W-:Y:S02]  /*0a20*/  ULEA UR7, UR7, UR12, 0x1 ;  /* 0x0000000c07077291 */ /* 0x000fe4000f8e08ff */
[----:B------:R-:W-:Y:S01]  /*0a30*/  MOV R0, UR4 ;  /* 0x0000000400007c02 */ /* 0x000fe20008000f00 */
[----:B------:R-:W-:Y:S02]  /*0a40*/  UIADD3 UR36, UP1, UPT, UR28, 0x40, URZ ;  /* 0x000000401c247890 */ /* 0x000fe4000ff3e0ff */
[----:B------:R-:W-:Y:S02]  /*0a50*/  UIADD3 UR34, UP0, UPT, UR28, 0xc0, URZ ;  /* 0x000000c01c227890 */ /* 0x000fe4000ff1e0ff */
[----:B----4-:R1:W2:Y:S01]  /*0a60*/  SYNCS.PHASECHK.TRANS64.TRYWAIT P2, [UR5+0x28], R0 ;  /* 0x00002800ff0075a7 */ /* 0x0102a20008041105 */
[----:B------:R-:W-:-:S02]  /*0a70*/  ULEA UR11, UR11, UR24, 0x8 ;  /* 0x000000180b0b7291 */ /* 0x000fc4000f8e40ff */
[----:B------:R-:W-:Y:S02]  /*0a80*/  UIADD3.X UR37, UPT, UPT, URZ, UR29, URZ, UP1, !UPT ;  /* 0x0000001dff257290 */ /* 0x000fe40008ffe4ff */
[----:B------:R-:W-:Y:S02]  /*0a90*/  UIADD3.X UR35, UPT, UPT, URZ, UR29, URZ, UP0, !UPT ;  /* 0x0000001dff237290 */ /* 0x000fe400087fe4ff */
[----:B------:R-:W-:Y:S01]  /*0aa0*/  USHF.L.U32 UR7, UR7, 0x6, URZ ;  /* 0x0000000607077899 */ /* 0x000fe200080006ff */
[----:B------:R-:W-:-:S11]  /*0ab0*/  UMOV UR33, URZ ;  /* 0x000000ff00217c82 */ /* 0x000fd60008000000 */
.L_x_19:
[----:B---3--:R-:W-:Y:S02]  /*0ac0*/  UIADD3 UR5, UPT, UPT, UR25, 0x1, URZ ;  /* 0x0000000119057890 */ /* 0x008fe4000fffe0ff */
[----:B------:R-:W-:Y:S02]  /*0ad0*/  USHF.L.U32 UR4, UR25, 0xd, URZ ;  /* 0x0000000d19047899 */ /* 0x000fe400080006ff */
[----:B------:R-:W-:Y:S02]  /*0ae0*/  UISETP.NE.AND UP0, UPT, UR5, 0x5, UPT ;  /* 0x000000050500788c */ /* 0x000fe4000bf05270 */
[----:B------:R-:W-:Y:S02]  /*0af0*/  ULEA UR9, UR25, UR13, 0x3 ;  /* 0x0000000d19097291 */ /* 0x000fe4000f8e18ff */
[----:B------:R-:W-:Y:S02]  /*0b00*/  UIADD3 UR8, UPT, UPT, UR13, UR4, UR4 ;  /* 0x000000040d087290 */ /* 0x000fe4000fffe004 */
[----:B------:R-:W-:-:S02]  /*0b10*/  USEL UR25, UR5, URZ, UP0 ;  /* 0x000000ff05197287 */ /* 0x000fc40008000000 */
[----:B------:R-:W-:Y:S02]  /*0b20*/  USEL UR6, URZ, 0x1, UP0 ;  /* 0x00000001ff067887 */ /* 0x000fe40008000000 */
[----:B------:R-:W-:Y:S02]  /*0b30*/  USHF.L.U32 UR10, UR33, 0x6, URZ ;  /* 0x00000006210a7899 */ /* 0x000fe400080006ff */
[----:B------:R-:W-:Y:S02]  /*0b40*/  UIADD3 UR4, UPT, UPT, UR23, UR4, UR4 ;  /* 0x0000000417047290 */ /* 0x000fe4000fffe004 */
[----:B------:R-:W-:Y:S01]  /*0b50*/  UISETP.GT.U32.AND UP0, UPT, UR33, 0x3e, UPT ;  /* 0x0000003e2100788c */ /* 0x000fe2000bf04070 */
[----:B--2-4-:R-:W-:Y:S10]  /*0b60*/  @P2 BRA `(.L_x_17) ;  /* 0x0000000000102947 */ /* 0x014ff40003800000 */
[----:B------:R-:W-:-:S06]  /*0b70*/  USHF.L.U32 UR5, UR26, 0x1f, URZ ;  /* 0x0000001f1a057899 */ /* 0x000fcc00080006ff */
[----:B-1----:R-:W-:-:S04]  /*0b80*/  MOV R0, UR5 ;  /* 0x0000000500007c02 */ /* 0x002fc80008000f00 */
[----:B------:R-:W1:Y:S02]  /*0b90*/  SYNCS.PHASECHK.TRANS64.TRYWAIT P0, [UR9+0x28], R0 ;  /* 0x00002800ff0075a7 */ /* 0x000e640008001109 */
[----:B-1----:R-:W-:Y:S05]  /*0ba0*/  @!P0 BRA `(.L_x_18) ;  /* 0x0000003000f48947 */ /* 0x002fea0003800000 */
.L_x_17:
[----:B------:R-:W-:Y:S02]  /*0bb0*/  ELECT P1, URZ, PT ;  /* 0x0000000000ff782f */ /* 0x000fe40003820000 */
[----:B------:R-:W-:Y:S01]  /*0bc0*/  PLOP3.LUT P0, PT, PT, PT, UP0, 0x80, 0x8 ;  /* 0x000000000008781c */ /* 0x000fe20003f0f008 */
[----:B------:R-:W-:Y:S01]  /*0bd0*/  ULOP3.LUT UR26, UR26, UR6, URZ, 0x3c, !UPT ;  /* 0x000000061a1a7292 */ /* 0x000fe2000f8e3cff */
[----:B------:R-:W-:Y:S01]  /*0be0*/  PLOP3.LUT P2, PT, PT, PT, PT, 0x80, 0x8 ;  /* 0x000000000008781c */ /* 0x000fe20003f4f070 */
[----:B------:R-:W-:Y:S02]  /*0bf0*/  UIADD3 UR8, UPT, UPT, UR8, 0xc400, URZ ;  /* 0x0000c40008087890 */ /* 0x000fe4000fffe0ff */
[----:B------:R-:W-:Y:S02]  /*0c00*/  UIADD3 UR4, UPT, UPT, UR4, 0x20400, URZ ;  /* 0x0002040004047890 */ /* 0x000fe4000fffe0ff */
[----:B------:R-:W-:Y:S02]  /*0c10*/  @!UP0 USHF.L.U32 UR31, UR26, 0x1f, URZ ;  /* 0x0000001f1a1f8899 */ /* 0x000fe400080006ff */
[----:B------:R-:W-:Y:S01]  /*0c20*/  @!UP0 ULEA UR32, UR25, UR13, 0x3 ;  /* 0x0000000d19208291 */ /* 0x000fe2000f8e18ff */
[----:B------:R-:W-:Y:S01]  /*0c30*/  UMOV UR30, 0x30000 ;  /* 0x00030000001e7882 */ /* 0x000fe20000000000 */
[----:B------:R-:W-:-:S02]  /*0c40*/  UMOV UR5, UR9 ;  /* 0x0000000900057c82 */ /* 0x000fc40008000000 */
[----:B-1----:R-:W-:Y:S01]  /*0c50*/  IMAD.U32 R0, RZ, RZ, UR31 ;  /* 0x0000001fff007e24 */ /* 0x002fe2000f8e00ff */
[----:B------:R-:W-:Y:S01]  /*0c60*/  UMOV UR6, UR10 ;  /* 0x0000000a00067c82 */ /* 0x000fe20008000000 */
[----:B------:R3:W-:Y:S01]  /*0c70*/  @P1 SYNCS.ARRIVE.TRANS64 RZ, [UR9], R3 ;  /* 0x00000003ffff19a7 */ /* 0x0007e20008000009 */
[----:B------:R3:W-:Y:S01]  /*0c80*/  UTMALDG.2D [UR8], [UR36], desc[URZ] ;  /* 0x0000ff08240075b4 */ /* 0x0007e20008009000 */
[----:B------:R-:W-:-:S04]  /*0c90*/  UIADD3 UR33, UPT, UPT, UR33, 0x1, URZ ;  /* 0x0000000121217890 */ /* 0x000fc8000fffe0ff */
[----:B------:R-:W-:Y:S01]  /*0ca0*/  UISETP.NE.AND UP0, UPT, UR33, 0x40, UPT ;  /* 0x000000402100788c */ /* 0x000fe2000bf05270 */
[----:B------:R3:W-:Y:S01]  /*0cb0*/  UTMALDG.2D.MULTICAST [UR4], [UR34], UR30, desc[URZ] ;  /* 0x0000ff04220073b4 */ /* 0x0007e2000800981e */
[----:B------:R3:W4:Y:S07]  /*0cc0*/  @!P0 SYNCS.PHASECHK.TRANS64.TRYWAIT P2, [UR32+0x28], R0 ;  /* 0x00002800ff0085a7 */ /* 0x00072e0008041120 */
[----:B------:R-:W-:Y:S05]  /*0cd0*/  BRA.U UP0, `(.L_x_19) ;  /* 0xfffffffd00787547 */ /* 0x000fea000b83ffff */
[----:B---3--:R-:W1:Y:S01]  /*0ce0*/  LDCU.64 UR4, c[0x0][0x5c0] ;  /* 0x0000b800ff0477ac */ /* 0x008e620008000a00 */
[----:B------:R-:W-:-:S04]  /*0cf0*/  UIADD3 UR27, UPT, UPT, UR22, UR27, URZ ;  /* 0x0000001b161b7290 */ /* 0x000fc8000fffe0ff */
[----:B------:R-:W-:Y:S02]  /*0d00*/  UISETP.GE.AND UP0, UPT, UR27, 0x200, UPT ;  /* 0x000002001b00788c */ /* 0x000fe4000bf06270 */
[----:B-1----:R-:W-:Y:S01]  /*0d10*/  UIMAD.WIDE.U32 UR6, UR27, UR5, URZ ;  /* 0x000000051b0672a5 */ /* 0x002fe2000f8e00ff */
[----:B------:R-:W1:Y:S03]  /*0d20*/  LDCU UR5, c[0x0][0x5d0] ;  /* 0x0000ba00ff0577ac */ /* 0x000e660008000800 */
[----:B------:R-:W-:-:S04]  /*0d30*/  UIADD3 UR6, UPT, UPT, UR27, -UR7, URZ ;  /* 0x800000071b067290 */ /* 0x000fc8000fffe0ff */
[----:B------:R-:W-:-:S04]  /*0d40*/  USHF.R.U32.HI UR6, URZ, UR20, UR6 ;  /* 0x00000014ff067299 */ /* 0x000fc80008011606 */
[----:B------:R-:W-:-:S04]  /*0d50*/  UIADD3 UR6, UPT, UPT, UR7, UR6, URZ ;  /* 0x0000000607067290 */ /* 0x000fc8000fffe0ff */
[----:B------:R-:W-:-:S04]  /*0d60*/  USHF.R.U32.HI UR11, URZ, UR19, UR6 ;  /* 0x00000013ff0b7299 */ /* 0x000fc80008011606 */
[----:B------:R-:W-:-:S04]  /*0d70*/  UIADD3 UR11, UPT, UPT, -UR11, URZ, URZ ;  /* 0x000000ff0b0b7290 */ /* 0x000fc8000fffe1ff */
[----:B------:R-:W-:-:S04]  /*0d80*/  UIMAD UR11, UR4, UR11, UR27 ;  /* 0x0000000b040b72a4 */ /* 0x000fc8000f8e021b */
[----:B-1----:R-:W-:Y:S01]  /*0d90*/  UIMAD.WIDE.U32 UR6, UR11, UR5, URZ ;  /* 0x000000050b0672a5 */ /* 0x002fe2000f8e00ff */
[----:B------:R-:W1:Y:S03]  /*0da0*/  LDCU.64 UR4, c[0x0][0x5d8] ;  /* 0x0000bb00ff0477ac */ /* 0x000e660008000a00 */
[----:B------:R-:W-:-:S04]  /*0db0*/  UIADD3 UR6, UPT, UPT, UR11, -UR7, URZ ;  /* 0x800000070b067290 */ /* 0x000fc8000fffe0ff */
[----:B------:R-:W-:-:S04]  /*0dc0*/  USHF.R.U32.HI UR6, URZ, UR18, UR6 ;  /* 0x00000012ff067299 */ /* 0x000fc80008011606 */
[----:B------:R-:W-:Y:S01]  /*0dd0*/  UIADD3 UR6, UPT, UPT, UR7, UR6, URZ ;  /* 0x0000000607067290 */ /* 0x000fe2000fffe0ff */
[----:B------:R-:W2:Y:S03]  /*0de0*/  LDCU UR7, c[0x0][0x5cc] ;  /* 0x0000b980ff0777ac */ /* 0x000ea60008000800 */
[----:B------:R-:W-:-:S04]  /*0df0*/  USHF.R.U32.HI UR6, URZ, UR17, UR6 ;  /* 0x00000011ff067299 */ /* 0x000fc80008011606 */
[----:B-1----:R-:W-:Y:S02]  /*0e00*/  UIMAD.WIDE.U32 UR8, UR6, UR5, URZ ;  /* 0x00000005060872a5 */ /* 0x002fe4000f8e00ff */
[----:B------:R-:W-:Y:S02]  /*0e10*/  UIADD3 UR8, UPT, UPT, -UR6, URZ, URZ ;  /* 0x000000ff06087290 */ /* 0x000fe4000fffe1ff */
[----:B------:R-:W-:-:S04]  /*0e20*/  UIADD3 UR5, UPT, UPT, UR6, -UR9, URZ ;  /* 0x8000000906057290 */ /* 0x000fc8000fffe0ff */
[----:B------:R-:W-:Y:S02]  /*0e30*/  USHF.R.U32.HI UR5, URZ, UR16, UR5 ;  /* 0x00000010ff057299 */ /* 0x000fe40008011605 */
[----:B--2---:R-:W-:Y:S02]  /*0e40*/  UIMAD UR11, UR7, UR8, UR11 ;  /* 0x00000008070b72a4 */ /* 0x004fe4000f8e020b */
[----:B------:R-:W-:-:S04]  /*0e50*/  UIADD3 UR5, UPT, UPT, UR9, UR5, URZ ;  /* 0x0000000509057290 */ /* 0x000fc8000fffe0ff */
[----:B------:R-:W-:-:S04]  /*0e60*/  USHF.R.U32.HI UR5, URZ, UR15, UR5 ;  /* 0x0000000fff057299 */ /* 0x000fc80008011605 */
[----:B------:R-:W-:-:S04]  /*0e70*/  UIADD3 UR5, UPT, UPT, -UR5, URZ, URZ ;  /* 0x000000ff05057290 */ /* 0x000fc8000fffe1ff */
[----:B------:R-:W-:Y:S01]  /*0e80*/  UIMAD UR7, UR4, UR5, UR6 ;  /* 0x00000005040772a4 */ /* 0x000fe2000f8e0206 */
[----:B------:R-:W-:Y:S11]  /*0e90*/  BRA.U !UP0, `(.L_x_20) ;  /* 0xfffffff908d47547 */ /* 0x000ff6000b83ffff */
.L_x_16:
[----:B------:R-:W-:Y:S01]  /*0ea0*/  UISETP.NE.AND UP0, UPT, UR25, 0x4, UPT ;  /* 0x000000041900788c */ /* 0x000fe2000bf05270 */
[----:B------:R-:W5:Y:S01]  /*0eb0*/  S2UR UR13, SR_CgaCtaId ;  /* 0x00000000000d79c3 */ /* 0x000f620000008800 */
[----:B-1----:R-:W-:-:S04]  /*0ec0*/  UIADD3 UR4, UPT, UPT, UR25, 0x2, URZ ;  /* 0x0000000219047890 */ /* 0x002fc8000fffe0ff */
[----:B------:R-:W-:-:S04]  /*0ed0*/  USEL UR4, UR4, 0x1, UP0 ;  /* 0x0000000104047887 */ /* 0x000fc80008000000 */
[----:B------:R-:W-:Y:S02]  /*0ee0*/  UISETP.NE.AND UP1, UPT, UR4, 0x5, UPT ;  /* 0x000000050400788c */ /* 0x000fe4000bf25270 */
[----:B------:R-:W-:-:S04]  /*0ef0*/  UIADD3 UR4, UPT, UPT, UR4, 0x1, URZ ;  /* 0x0000000104047890 */ /* 0x000fc8000fffe0ff */
[----:B------:R-:W-:Y:S02]  /*0f00*/  USEL UR4, UR4, 0x1, UP1 ;  /* 0x0000000104047887 */ /* 0x000fe40008800000 */
[----:B------:R-:W-:Y:S02]  /*0f10*/  UISETP.EQ.XOR UP1, UPT, UR25, 0x4, !UP1 ;  /* 0x000000041900788c */ /* 0x000fe4000cf22a70 */
[----:B------:R-:W-:Y:S02]  /*0f20*/  UISETP.NE.AND UP0, UPT, UR4, 0x5, UPT ;  /* 0x000000050400788c */ /* 0x000fe4000bf05270 */
[----:B------:R-:W-:Y:S02]  /*0f30*/  UIADD3 UR6, UPT, UPT, UR4, 0x1, URZ ;  /* 0x0000000104067890 */ /* 0x000fe4000fffe0ff */
[----:B------:R-:W-:Y:S02]  /*0f40*/  UISETP.EQ.XOR UP1, UPT, UR4, 0x5, UP1 ;  /* 0x000000050400788c */ /* 0x000fe40008f22a70 */
[----:B------:R-:W-:Y:S01]  /*0f50*/  USEL UR6, UR6, 0x1, UP0 ;  /* 0x0000000106067887 */ /* 0x000fe20008000000 */
[----:B------:R-:W-:-:S03]  /*0f60*/  UMOV UR4, 0x400 ;  /* 0x0000040000047882 */ /* 0x000fc60000000000 */
[----:B------:R-:W-:Y:S02]  /*0f70*/  UISETP.EQ.XOR UP1, UPT, UR6, 0x5, UP1 ;  /* 0x000000050600788c */ /* 0x000fe40008f22a70 */
[----:B------:R-:W-:Y:S02]  /*0f80*/  UISETP.NE.AND UP0, UPT, UR6, 0x5, UPT ;  /* 0x000000050600788c */ /* 0x000fe4000bf05270 */
[----:B------:R-:W-:Y:S02]  /*0f90*/  USEL UR5, URZ, 0x1, !UP1 ;  /* 0x00000001ff057887 */ /* 0x000fe4000c800000 */
[----:B-----5:R-:W-:Y:S02]  /*0fa0*/  ULEA UR4, UR13, UR4, 0x18 ;  /* 0x000000040d047291 */ /* 0x020fe4000f8ec0ff */
[----:B------:R-:W-:Y:S02]  /*0fb0*/  ULOP3.LUT UR5, UR26, UR5, URZ, 0x3c, !UPT ;  /* 0x000000051a057292 */ /* 0x000fe4000f8e3cff */
[----:B------:R-:W-:-:S02]  /*0fc0*/  USEL UR6, UR6, URZ, UP0 ;  /* 0x000000ff06067287 */ /* 0x000fc40008000000 */
[----:B------:R-:W-:Y:S02]  /*0fd0*/  USHF.L.U32 UR5, UR5, 0x1f, URZ ;  /* 0x0000001f05057899 */ /* 0x000fe400080006ff */
[----:B------:R-:W-:-:S04]  /*0fe0*/  ULEA UR4, UR6, UR4, 0x3 ;  /* 0x0000000406047291 */ /* 0x000fc8000f8e18ff */
[----:B------:R-:W-:-:S05]  /*0ff0*/  MOV R0, UR5 ;  /* 0x0000000500007c02 */ /* 0x000fca0008000f00 */
[----:B------:R-:W1:Y:S02]  /*1000*/  SYNCS.PHASECHK.TRANS64.TRYWAIT P0, [UR4+0x28], R0 ;  /* 0x00002800ff0075a7 */ /* 0x000e640008001104 */
[----:B-1----:R-:W-:Y:S05]  /*1010*/  @!P0 BRA `(.L_x_21) ;  /* 0x0000002c00f88947 */ /* 0x002fea0003800000 */
.L_x_47:
[----:B------:R-:W-:-:S13]  /*1020*/  ELECT P0, URZ, PT ;  /* 0x0000000000ff782f */ /* 0x000fda0003800000 */
[----:B-1----:R-:W-:-:S04]  /*1030*/  @P0 MOV R0, 0x8000 ;  /* 0x0000800000000802 */ /* 0x002fc80000000f00 */
[----:B------:R1:W-:Y:S03]  /*1040*/  @P0 SYNCS.ARRIVE.TRANS64 RZ, [UR4], R0 ;  /* 0x00000000ffff09a7 */ /* 0x0003e60008000004 */
.L_x_15:
[----:B------:R-:W-:-:S09]  /*1050*/  UISETP.NE.AND UP0, UPT, UR21, 0x4, UPT ;  /* 0x000000041500788c */ /* 0x000fd2000bf05270 */
[----:B------:R-:W-:Y:S05]  /*1060*/  BRA.U UP0, `(.L_x_22) ;  /* 0x00000009000c7547 */ /* 0x000fea000b800000 */
[----:B-1----:R-:W1:Y:S08]  /*1070*/  S2UR UR5, SR_CTAID.Z ;  /* 0x00000000000579c3 */ /* 0x002e700000002700 */
[----:B------:R-:W-:Y:S01]  /*1080*/  BAR.SYNC.DEFER_BLOCKING 0x2, 0xa0 ;  /* 0x0082800000007b1d */ /* 0x000fe20000010000 */
[----:B------:R-:W-:Y:S01]  /*1090*/  HFMA2 R6, -RZ, RZ, 0, 5.9604644775390625e-08 ;  /* 0x00000001ff067431 */ /* 0x000fe200000001ff */
[----:B------:R-:W-:Y:S01]  /*10a0*/  MOV R5, 0x1 ;  /* 0x0000000100057802 */ /* 0x000fe20000000f00 */
[----:B-1----:R-:W-:-:S09]  /*10b0*/  UISETP.GT.U32.AND UP0, UPT, UR5, 0x1ff, UPT ;  /* 0x000001ff0500788c */ /* 0x002fd2000bf04070 */
[----:B------:R-:W-:Y:S05]  /*10c0*/  BRA.U UP0, `(.L_x_23) ;  /* 0x0000000500c07547 */ /* 0x000fea000b800000 */
[----:B------:R-:W-:Y:S01]  /*10d0*/  UMOV UR4, 0x400 ;  /* 0x0000040000047882 */ /* 0x000fe20000000000 */
[----:B------:R-:W1:Y:S01]  /*10e0*/  LDCU UR10, c[0x0][0x374] ;  /* 0x00006e80ff0a77ac */ /* 0x000e620008000800 */
[----:B------:R-:W-:Y:S01]  /*10f0*/  MOV R5, 0x1 ;  /* 0x0000000100057802 */ /* 0x000fe20000000f00 */
[----:B------:R-:W-:Y:S01]  /*1100*/  ULEA UR4, UR13, UR4, 0x18 ;  /* 0x000000040d047291 */ /* 0x000fe2000f8ec0ff */
[----:B------:R-:W1:Y:S01]  /*1110*/  LDCU UR9, c[0x0][0x370] ;  /* 0x00006e00ff0977ac */ /* 0x000e620008000800 */
[----:B------:R-:W5:Y:S07]  /*1120*/  LDCU UR6, c[0x0][0x378] ;  /* 0x00006f00ff0677ac */ /* 0x000f6e0008000800 */
[----:B------:R-:W4:Y:S01]  /*1130*/  LDS R0, [UR4+0x78] ;  /* 0x00007804ff007984 */ /* 0x000f220008000800 */
[----:B------:R-:W-:Y:S01]  /*1140*/  UMOV UR45, 0x8202010 ;  /* 0x08202010002d7882 */ /* 0x000fe20000000000 */
[----:B------:R-:W-:-:S02]  /*1150*/  UIADD3 UR8, UPT, UPT, UR4, 0xc400, URZ ;  /* 0x0000c40004087890 */ /* 0x000fc4000fffe0ff */
[----:B------:R-:W-:Y:S02]  /*1160*/  UIADD3 UR7, UPT, UPT, UR4, 0x20400, URZ ;  /* 0x0002040004077890 */ /* 0x000fe4000fffe0ff */
[----:B------:R-:W-:Y:S02]  /*1170*/  USEL UR44, URZ, 0x4000, UP6 ;  /* 0x00004000ff2c7887 */ /* 0x000fe4000b000000 */
[----:B------:R-:W-:Y:S02]  /*1180*/  USEL UR45, UR45, 0x8200010, !UP5 ;  /* 0x082000102d2d7887 */ /* 0x000fe4000e800000 */
[----:B------:R-:W-:Y:S02]  /*1190*/  USHF.R.U32.HI UR8, URZ, 0x4, UR8 ;  /* 0x00000004ff087899 */ /* 0x000fe40008011608 */
[----:B-1----:R-:W-:Y:S02]  /*11a0*/  UIMAD UR9, UR10, UR9, URZ ;  /* 0x000000090a0972a4 */ /* 0x002fe4000f8e02ff */
[----:B------:R-:W-:-:S02]  /*11b0*/  USHF.R.U32.HI UR7, URZ, 0x4, UR7 ;  /* 0x00000004ff077899 */ /* 0x000fc40008011607 */
[----:B-----5:R-:W-:Y:S02]  /*11c0*/  UIMAD UR6, UR9, UR6, URZ ;  /* 0x00000006090672a4 */ /* 0x020fe4000f8e02ff */
[----:B------:R-:W-:Y:S02]  /*11d0*/  UIADD3 UR45, UPT, UPT, UR44, UR45, URZ ;  /* 0x0000002d2c2d7290 */ /* 0x000fe4000fffe0ff */
[----:B------:R-:W-:Y:S02]  /*11e0*/  ULOP3.LUT UR23, UR14, 0x3, URZ, 0xfc, !UPT ;  /* 0x000000030e177892 */ /* 0x000fe4000f8efcff */
[----:B------:R-:W-:Y:S02]  /*11f0*/  ULOP3.LUT UR9, UR8, 0x3fc0, URZ, 0xc0, !UPT ;  /* 0x00003fc008097892 */ /* 0x000fe4000f8ec0ff */
[----:B------:R-:W-:Y:S02]  /*1200*/  ULOP3.LUT UR10, UR7, 0x3fc0, URZ, 0xc0, !UPT ;  /* 0x00003fc0070a7892 */ /* 0x000fe4000f8ec0ff */
[----:B------:R-:W-:-:S02]  /*1210*/  ULEA.HI UR33, UR6, UR6, URZ, 0x1 ;  /* 0x0000000606217291 */ /* 0x000fc4000f8f08ff */
[----:B------:R-:W-:Y:S02]  /*1220*/  ULOP3.LUT UR14, UR14, 0xffff, URZ, 0xc0, !UPT ;  /* 0x0000ffff0e0e7892 */ /* 0x000fe4000f8ec0ff */
[----:B------:R-:W-:Y:S02]  /*1230*/  ULOP3.LUT UR23, UR23, 0xffff, URZ, 0xc0, !UPT ;  /* 0x0000ffff17177892 */ /* 0x000fe4000f8ec0ff */
[----:B------:R-:W-:Y:S02]  /*1240*/  ULOP3.LUT UR9, UR9, 0x10000, URZ, 0xfc, !UPT ;  /* 0x0001000009097892 */ /* 0x000fe4000f8efcff */
[----:B------:R-:W-:Y:S02]  /*1250*/  ULOP3.LUT UR10, UR10, 0x10000, URZ, 0xfc, !UPT ;  /* 0x000100000a0a7892 */ /* 0x000fe4000f8efcff */
[----:B------:R-:W-:Y:S01]  /*1260*/  USHF.R.S32.HI UR33, URZ, 0x1, UR33 ;  /* 0x00000001ff217899 */ /* 0x000fe20008011421 */
[----:B------:R-:W-:Y:S01]  /*1270*/  UMOV UR13, UR5 ;  /* 0x00000005000d7c82 */ /* 0x000fe20008000000 */
[----:B------:R-:W-:Y:S01]  /*1280*/  UMOV UR31, URZ ;  /* 0x000000ff001f7c82 */ /* 0x000fe20008000000 */
[----:B----4-:R-:W-:Y:S01]  /*1290*/  R2UR UR34, R0 ;  /* 0x00000000002272ca */ /* 0x010fe200000e0000 */
[----:B------:R-:W-:Y:S01]  /*12a0*/  UMOV UR29, URZ ;  /* 0x000000ff001d7c82 */ /* 0x000fe20008000000 */
[----:B------:R-:W-:Y:S01]  /*12b0*/  UMOV UR27, URZ ;  /* 0x000000ff001b7c82 */ /* 0x000fe20008000000 */
[----:B------:R-:W-:Y:S01]  /*12c0*/  UMOV UR44, URZ ;  /* 0x000000ff002c7c82 */ /* 0x000fe20008000000 */
[----:B------:R-:W-:Y:S01]  /*12d0*/  UMOV UR40, URZ ;  /* 0x000000ff00287c82 */ /* 0x000fe20008000000 */
[----:B------:R-:W-:Y:S01]  /*12e0*/  UMOV UR41, UR45 ;  /* 0x0000002d00297c82 */ /* 0x000fe20008000000 */
[----:B------:R-:W-:Y:S01]  /*12f0*/  UMOV UR38, URZ ;  /* 0x000000ff00267c82 */ /* 0x000fe20008000000 */
[----:B------:R-:W-:Y:S01]  /*1300*/  UMOV UR39, UR45 ;  /* 0x0000002d00277c82 */ /* 0x000fe20008000000 */
[----:B------:R-:W-:Y:S01]  /*1310*/  UMOV UR36, URZ ;  /* 0x000000ff00247c82 */ /* 0x000fe20008000000 */
[----:B------:R-:W-:-:S06]  /*1320*/  UMOV UR37, UR45 ;  /* 0x0000002d00257c82 */ /* 0x000fcc0008000000 */
.L_x_28:
[----:B------:R-:W-:Y:S01]  /*1330*/  USHF.L.U32 UR5, UR29, 0x1f, URZ ;  /* 0x0000001f1d057899 */ /* 0x000fe200080006ff */
[----:B------:R-:W-:Y:S01]  /*1340*/  SHF.L.U32 R3, R5, 0x1f, RZ ;  /* 0x0000001f05037819 */ /* 0x000fe200000006ff */
[----:B------:R-:W-:Y:S02]  /*1350*/  ULEA UR6, UR27, UR4, 0x3 ;  /* 0x000000041b067291 */ /* 0x000fe4000f8e18ff */
[----:B-1----:R-:W-:Y:S02]  /*1360*/  ULEA UR7, UR31, UR4, 0x3 ;  /* 0x000000041f077291 */ /* 0x002fe4000f8e18ff */
[----:B----4-:R-:W-:Y:S01]  /*1370*/  MOV R0, UR5 ;  /* 0x0000000500007c02 */ /* 0x010fe20008000f00 */
[----:B------:R-:W-:Y:S02]  /*1380*/  ULEA UR8, UR31, UR34, 0x7 ;  /* 0x000000221f087291 */ /* 0x000fe4000f8e38ff */
[----:B------:R-:W-:Y:S02]  /*1390*/  UIADD3 UR13, UPT, UPT, UR33, UR13, URZ ;  /* 0x0000000d210d7290 */ /* 0x000fe4000fffe0ff */
[----:B-----5:R1:W4:Y:S01]  /*13a0*/  SYNCS.PHASECHK.TRANS64.TRYWAIT P1, [UR6], R0 ;  /* 0x00000000ff0075a7 */ /* 0x0203220008021106 */
[----:B------:R-:W-:Y:S01]  /*13b0*/  UPLOP3.LUT UP2, UPT, UPT, UPT, UPT, 0x40, 0x4 ;  /* 0x000000000004789c */ /* 0x000fe20003f4e870 */
[----:B------:R-:W5:Y:S02]  /*13c0*/  SYNCS.PHASECHK.TRANS64.TRYWAIT P0, [UR7+0x60], R3 ;  /* 0x00006003ff0075a7 */ /* 0x000f640008001107 */
[----:B-1--45:R-:W-:Y:S08]  /*13d0*/  @!P0 BRA `(.L_x_24) ;  /* 0x0000002c00288947 */ /* 0x032ff00003800000 */
.L_x_49:
[----:B------:R-:W-:-:S05]  /*13e0*/  UMOV UR25, URZ ;  /* 0x000000ff00197c82 */ /* 0x000fca0008000000 */
.L_x_27:
[----:B------:R-:W-:Y:S02]  /*13f0*/  USHF.L.U32 UR28, UR27, 0xa, URZ ;  /* 0x0000000a1b1c7899 */ /* 0x000fe400080006ff */
[----:B------:R-:W-:Y:S02]  /*1400*/  UIADD3 UR11, UPT, UPT, UR27, 0x1, URZ ;  /* 0x000000011b0b7890 */ /* 0x000fe4000fffe0ff */
[----:B------:R-:W-:Y:S02]  /*1410*/  UISETP.GT.U32.AND UP0, UPT, UR25, 0x3e, UPT ;  /* 0x0000003e1900788c */ /* 0x000fe4000bf04070 */
[----:B------:R-:W-:Y:S02]  /*1420*/  UIADD3 UR6, UPT, UPT, UR28, 0x6, URZ ;  /* 0x000000061c067890 */ /* 0x000fe4000fffe0ff */
[----:B------:R-:W-:Y:S02]  /*1430*/  ULEA UR5, UR27, UR4, 0x3 ;  /* 0x000000041b057291 */ /* 0x000fe4000f8e18ff */
[----:B------:R-:W-:Y:S01]  /*1440*/  UISETP.NE.AND UP1, UPT, UR11, 0x5, UPT ;  /* 0x000000050b00788c */ /* 0x000fe2000bf25270 */
[----:B------:R-:W-:Y:S01]  /*1450*/  PLOP3.LUT P0, PT, PT, PT, UP0, 0x80, 0x8 ;  /* 0x000000000008781c */ /* 0x000fe20003f0f008 */
[----:B----4-:R-:W-:Y:S02]  /*1460*/  UIADD3 UR48, UPT, UPT, UR28, UR10, URZ ;  /* 0x0000000a1c307290 */ /* 0x010fe4000fffe0ff */
[----:B------:R-:W-:Y:S02]  /*1470*/  UIADD3 UR46, UPT, UPT, UR28, UR9, URZ ;  /* 0x000000091c2e7290 */ /* 0x000fe4000fffe0ff */
[----:B------:R-:W-:Y:S02]  /*1480*/  UIADD3 UR42, UPT, UPT, UR10, 0x2, UR28 ;  /* 0x000000020a2a7890 */ /* 0x000fe4000fffe01c */
[----:B------:R-:W-:Y:S02]  /*1490*/  UIADD3 UR32, UPT, UPT, UR9, 0x2, UR28 ;  /* 0x0000000209207890 */ /* 0x000fe4000fffe01c */
[----:B------:R-:W-:Y:S02]  /*14a0*/  UIADD3 UR30, UPT, UPT, UR10, 0x4, UR28 ;  /* 0x000000040a1e7890 */ /* 0x000fe4000fffe01c */
[----:B------:R-:W-:Y:S02]  /*14b0*/  UIADD3 UR26, UPT, UPT, UR6, UR10, URZ ;  /* 0x0000000a061a7290 */ /* 0x000fe4000fffe0ff */
[----:B------:R-:W-:Y:S02]  /*14c0*/  UIADD3 UR28, UPT, UPT, UR9, 0x4, UR28 ;  /* 0x00000004091c7890 */ /* 0x000fe4000fffe01c */
[----:B------:R-:W-:Y:S02]  /*14d0*/  UIADD3 UR24, UPT, UPT, UR5, 0x28, URZ ;  /* 0x0000002805187890 */ /* 0x000fe4000fffe0ff */
[----:B------:R-:W-:Y:S02]  /*14e0*/  USEL UR22, URZ, 0x1, UP1 ;  /* 0x00000001ff167887 */ /* 0x000fe40008800000 */
[----:B------:R-:W-:Y:S02]  /*14f0*/  USEL UR27, UR11, URZ, UP1 ;  /* 0x000000ff0b1b7287 */ /* 0x000fe40008800000 */
[----:B------:R-:W-:Y:S01]  /*1500*/  UIADD3 UR6, UPT, UPT, UR6, UR9, URZ ;  /* 0x0000000906067290 */ /* 0x000fe2000fffe0ff */
[----:B------:R-:W-:Y:S01]  /*1510*/  UMOV UR49, 0x40004040 ;  /* 0x4000404000317882 */ /* 0x000fe20000000000 */
[----:B------:R-:W-:Y:S01]  /*1520*/  UMOV UR47, 0x40004040 ;  /* 0x40004040002f7882 */ /* 0x000fe20000000000 */
[----:B------:R-:W-:Y:S01]  /*1530*/  UMOV UR43, 0x40004040 ;  /* 0x40004040002b7882 */ /* 0x000fe20000000000 */
[----:B-----5:R-:W-:Y:S08]  /*1540*/  @P1 BRA `(.L_x_25) ;  /* 0x0000000000101947 */ /* 0x020ff00003800000 */
[----:B------:R-:W-:Y:S06]  /*1550*/  USHF.L.U32 UR11, UR29, 0x1f, URZ ;  /* 0x0000001f1d0b7899 */ /* 0x000fec00080006ff */
[----:B-1----:R-:W-:Y:S04]  /*1560*/  MOV R0, UR11 ;  /* 0x0000000b00007c02 */ /* 0x002fe80008000f00 */
[----:B------:R-:W1:Y:S02]  /*1570*/  SYNCS.PHASECHK.TRANS64.TRYWAIT P1, [UR5], R0 ;  /* 0x00000000ff0075a7 */ /* 0x000e640008021105 */
[----:B-1----:R-:W-:Y:S05]  /*1580*/  @!P1 BRA `(.L_x_26) ;  /* 0x0000002800dc9947 */ /* 0x002fea0003800000 */
.L_x_25:
[----:B------:R-:W-:Y:S01]  /*1590*/  ULOP3.LUT UR29, UR29, UR22, URZ, 0x3c, !UPT ;  /* 0x000000161d1d7292 */ /* 0x000fe2000f8e3cff */
[----:B------:R-:W-:Y:S01]  /*15a0*/  PLOP3.LUT P1, PT, PT, PT, PT, 0x80, 0x8 ;  /* 0x000000000008781c */ /* 0x000fe20003f2f070 */
[----:B------:R-:W-:Y:S01]  /*15b0*/  @!UP0 ULEA UR11, UR27, UR4, 0x3 ;  /* 0x000000041b0b8291 */ /* 0x000fe2000f8e18ff */
[----:B------:R4:W-:Y:S01]  /*15c0*/  UTCHMMA gdesc[UR46], gdesc[UR48], tmem[UR8], tmem[UR44], idesc[UR45], UP2 ;  /* 0x00ff2c302e0075ea */ /* 0x0009e20009000008 */
[----:B------:R-:W-:Y:S02]  /*15d0*/  @!UP0 USHF.L.U32 UR5, UR29, 0x1f, URZ ;  /* 0x0000001f1d058899 */ /* 0x000fe400080006ff */
[----:B------:R-:W-:Y:S01]  /*15e0*/  UIADD3 UR25, UPT, UPT, UR25, 0x1, URZ ;  /* 0x0000000119197890 */ /* 0x000fe2000fffe0ff */
[----:B------:R-:W-:Y:S01]  /*15f0*/  UMOV UR50, UR32 ;  /* 0x0000002000327c82 */ /* 0x000fe20008000000 */
[----:B------:R-:W-:Y:S01]  /*1600*/  UMOV UR51, 0x40004040 ;  /* 0x4000404000337882 */ /* 0x000fe20000000000 */
[----:B------:R-:W-:Y:S01]  /*1610*/  UMOV UR52, UR30 ;  /* 0x0000001e00347c82 */ /* 0x000fe20008000000 */
[----:B------:R-:W-:Y:S01]  /*1620*/  UMOV UR53, 0x40004040 ;  /* 0x4000404000357882 */ /* 0x000fe20000000000 */
[----:B------:R-:W-:Y:S01]  /*1630*/  UMOV UR54, UR28 ;  /* 0x0000001c00367c82 */ /* 0x000fe20008000000 */
[----:B------:R-:W-:Y:S01]  /*1640*/  UMOV UR55, 0x40004040 ;  /* 0x4000404000377882 */ /* 0x000fe20000000000 */
[----:B-1----:R-:W-:Y:S01]  /*1650*/  MOV R0, UR5 ;  /* 0x0000000500007c02 */ /* 0x002fe20008000f00 */
[----:B------:R4:W-:Y:S01]  /*1660*/  UTCHMMA gdesc[UR50], gdesc[UR42], tmem[UR8], tmem[UR40], idesc[UR41], UPT ;  /* 0x00ff282a320075ea */ /* 0x0009e2000b800008 */
[----:B------:R-:W-:Y:S01]  /*1670*/  UMOV UR56, UR26 ;  /* 0x0000001a00387c82 */ /* 0x000fe20008000000 */
[----:B------:R-:W-:Y:S01]  /*1680*/  UMOV UR57, 0x40004040 ;  /* 0x4000404000397882 */ /* 0x000fe20000000000 */
[----:B------:R-:W-:Y:S01]  /*1690*/  UMOV UR58, UR6 ;  /* 0x00000006003a7c82 */ /* 0x000fe20008000000 */
[----:B------:R-:W-:Y:S01]  /*16a0*/  UMOV UR59, 0x40004040 ;  /* 0x40004040003b7882 */ /* 0x000fe20000000000 */
[----:B------:R4:W-:Y:S01]  /*16b0*/  UTCHMMA gdesc[UR54], gdesc[UR52], tmem[UR8], tmem[UR38], idesc[UR39], UPT ;  /* 0x00ff2634360075ea */ /* 0x0009e2000b800008 */
[----:B------:R4:W-:Y:S01]  /*16c0*/  UTCHMMA gdesc[UR58], gdesc[UR56], tmem[UR8], tmem[UR36], idesc[UR37], UPT ;  /* 0x00ff24383a0075ea */ /* 0x0009e2000b800008 */
[----:B------:R4:W-:Y:S01]  /*16d0*/  UTCBAR.MULTICAST [UR24], URZ, UR23 ;  /* 0x000000ff180073e9 */ /* 0x0009e20008000817 */
[----:B------:R4:W5:Y:S01]  /*16e0*/  @!P0 SYNCS.PHASECHK.TRANS64.TRYWAIT P1, [UR11], R0 ;  /* 0x00000000ff0085a7 */ /* 0x000962000802110b */
[----:B------:R-:W-:Y:S02]  /*16f0*/  UISETP.NE.AND UP0, UPT, UR25, 0x40, UPT ;  /* 0x000000401900788c */ /* 0x000fe4000bf05270 */
[----:B------:R-:W-:Y:S07]  /*1700*/  UPLOP3.LUT UP2, UPT, UPT, UPT, UPT, 0x80, 0x8 ;  /* 0x000000000008789c */ /* 0x000fee0003f4f070 */
[----:B------:R-:W-:Y:S05]  /*1710*/  BRA.U UP0, `(.L_x_27) ;  /* 0xfffffffd00347547 */ /* 0x000fea000b83ffff */
[----:B------:R-:W-:Y:S02]  /*1720*/  UIADD3 UR7, UPT, UPT, UR7, 0x50, URZ ;  /* 0x0000005007077890 */ /* 0x000fe4000fffe0ff */
[----:B------:R-:W-:-:S04]  /*1730*/  UIADD3 UR31, UPT, UPT, UR31, 0x1, URZ ;  /* 0x000000011f1f7890 */ /* 0x000fc8000fffe0ff */
[----:B------:R-:W-:-:S03]  /*1740*/  UISETP.NE.AND UP0, UPT, UR31, 0x2, UPT ;  /* 0x000000021f00788c */ /* 0x000fc6000bf05270 */
[----:B------:R1:W-:Y:S01]  /*1750*/  UTCBAR.MULTICAST [UR7], URZ, UR14 ;  /* 0x000000ff070073e9 */ /* 0x0003e2000800080e */
[----:B------:R-:W-:Y:S02]  /*1760*/  USEL UR31, UR31, URZ, UP0 ;  /* 0x000000ff1f1f7287 */ /* 0x000fe40008000000 */
[----:B------:R-:W-:Y:S02]  /*1770*/  USEL UR5, URZ, 0x1, UP0 ;  /* 0x00000001ff057887 */ /* 0x000fe40008000000 */
[----:B------:R-:W-:-:S04]  /*1780*/  UISETP.GE.AND UP0, UPT, UR13, 0x200, UPT ;  /* 0x000002000d00788c */ /* 0x000fc8000bf06270 */
[----:B------:R-:W-:-:S05]  /*1790*/  LOP3.LUT R5, R5, UR5, RZ, 0x3c, !PT ;  /* 0x0000000505057c12 */ /* 0x000fca000f8e3cff */
[----:B------:R-:W-:Y:S05]  /*17a0*/  BRA.U !UP0, `(.L_x_28) ;  /* 0xfffffff908e07547 */ /* 0x000fea000b83ffff */
[----:B------:R-:W-:-:S06]  /*17b0*/  UIADD3 UR31, UPT, UPT, UR31, 0x1, URZ ;  /* 0x000000011f1f7890 */ /* 0x000fcc000fffe0ff */
[----:B------:R-:W-:Y:S02]  /*17c0*/  MOV R6, UR31 ;  /* 0x0000001f00067c02 */ /* 0x000fe40008000f00 */
.L_x_23:
[----:B------:R-:W-:-:S09]  /*17d0*/  UISETP.NE.AND UP0, UPT, UR12, URZ, UPT ;  /* 0x000000ff0c00728c */ /* 0x000fd2000bf05270 */
[----:B------:R-:W-:Y:S05]  /*17e0*/  BRA.U UP0, `(.L_x_22) ;  /* 0x00000001002c7547 */ /* 0x000fea000b800000 */
[----:B----4-:R-:W4:Y:S01]  /*17f0*/  S2R R0, SR_CgaCtaId ;  /* 0x0000000000007919 */ /* 0x010f220000008800 */
[----:B------:R-:W-:Y:S02]  /*1800*/  ISETP.NE.AND P0, PT, R6, 0x2, PT ;  /* 0x000000020600780c */ /* 0x000fe40003f05270 */
[----:B------:R-:W-:Y:S02]  /*1810*/  MOV R3, 0x400 ;  /* 0x0000040000037802 */ /* 0x000fe40000000f00 */
[----:B------:R-:W-:-:S04]  /*1820*/  SEL R4, RZ, 0x1, P0 ;  /* 0x00000001ff047807 */ /* 0x000fc80000000000 */
[----:B------:R-:W-:-:S05]  /*1830*/  LOP3.LUT R4, R5, R4, RZ, 0x3c, !PT ;  /* 0x0000000405047212 */ /* 0x000fca00078e3cff */
[----:B------:R-:W-:Y:S01]  /*1840*/  IMAD.U32 R4, R4, -0x80000000, RZ ;  /* 0x8000000004047824 */ /* 0x000fe200078e00ff */
[----:B----4-:R-:W-:Y:S02]  /*1850*/  LEA R0, R0, R3, 0x18 ;  /* 0x0000000300007211 */ /* 0x010fe400078ec0ff */
[----:B------:R-:W-:-:S05]  /*1860*/  SEL R3, R6, RZ, P0 ;  /* 0x000000ff06037207 */ /* 0x000fca0000000000 */
[----:B------:R-:W-:-:S04]  /*1870*/  IMAD R0, R3, 0x8, R0 ;  /* 0x0000000803007824 */ /* 0x000fc800078e0200 */
[----:B------:R-:W4:Y:S02]  /*1880*/  SYNCS.PHASECHK.TRANS64.TRYWAIT P0, [R0+URZ+0x60], R4 ;  /* 0x00006004000075a7 */ /* 0x000f2400080011ff */
[----:B----4-:R-:W-:Y:S05]  /*1890*/  @!P0 BRA `(.L_x_29) ;  /* 0x0000002800388947 */ /* 0x010fea0003800000 */
.L_x_22:
[----:B------:R-:W-:-:S06]  /*18a0*/  UISETP.GT.AND UP0, UPT, UR21, 0x3, UPT ;  /* 0x000000031500788c */ /* 0x000fcc000bf04270 */
[----:B------:R-:W-:-:S13]  /*18b0*/  PLOP3.LUT P0, PT, PT, PT, UP0, 0x80, 0x8 ;  /* 0x000000000008781c */ /* 0x000fda0003f0f008 */
[----:B-12345:R-:W-:Y:S05]  /*18c0*/  @P0 EXIT ;  /* 0x000000000000094d */ /* 0x03efea0003800000 */
[----:B------:R-:W-:-:S09]  /*18d0*/  UISETP.NE.AND UP0, UPT, UR21, URZ, UPT ;  /* 0x000000ff1500728c */ /* 0x000fd2000bf05270 */
[----:B------:R-:W-:Y:S05]  /*18e0*/  BRA.U UP0, `(.L_x_30) ;  /* 0x0000000100b87547 */ /* 0x000fea000b800000 */
[----:B------:R-:W1:Y:S01]  /*18f0*/  S2UR UR6, SR_CgaCtaId ;  /* 0x00000000000679c3 */ /* 0x000e620000008800 */
[----:B------:R-:W-:Y:S01]  /*1900*/  NOP ;  /* 0x0000000000007918 */ /* 0x000fe20000000000 */
[----:B------:R-:W-:Y:S01]  /*1910*/  UMOV UR4, 0x40 ;  /* 0x0000004000047882 */ /* 0x000fe20000000000 */
[----:B------:R-:W-:Y:S01]  /*1920*/  UMOV UR5, 0x400 ;  /* 0x0000040000057882 */ /* 0x000fe20000000000 */
[----:B-1----:R-:W-:Y:S02]  /*1930*/  ULEA UR4, UR6, UR4, 0x18 ;  /* 0x0000000406047291 */ /* 0x002fe4000f8ec0ff */
[----:B------:R-:W-:-:S07]  /*1940*/  ULEA UR5, UR6, UR5, 0x18 ;  /* 0x0000000506057291 */ /* 0x000fce000f8ec0ff */
[----:B------:R-:W1:Y:S02]  /*1950*/  LDS.U8 R0, [UR4] ;  /* 0x00000004ff007984 */ /* 0x000e640008000000 */
[----:B-1----:R-:W-:-:S13]  /*1960*/  ISETP.NE.AND P0, PT, R0, RZ, PT ;  /* 0x000000ff0000720c */ /* 0x002fda0003f05270 */
[----:B------:R-:W-:Y:S05]  /*1970*/  @P0 BRA `(.L_x_31) ;  /* 0x00000000007c0947 */ /* 0x000fea0003800000 */
[----:B------:R-:W-:-:S13]  /*1980*/  ELECT P0, URZ, PT ;  /* 0x0000000000ff782f */ /* 0x000fda0003800000 */
[----:B------:R-:W-:Y:S05]  /*1990*/  @!P0 BRA `(.L_x_32) ;  /* 0x0000000000848947 */ /* 0x000fea0003800000 */
[----:B------:R-:W-:Y:S01]  /*19a0*/  UMOV UR4, 0x8 ;  /* 0x0000000800047882 */ /* 0x000fe20000000000 */
[----:B------:R-:W-:-:S04]  /*19b0*/  IMAD.MOV.U32 R3, RZ, RZ, 0xff ;  /* 0x000000ffff037424 */ /* 0x000fc800078e00ff */
[----:B------:R-:W-:Y:S04]  /*19c0*/  DEPBAR.LE SB1, 0x36 ;  /* 0x00009d800000791a */ /* 0x000fe80000000000 */
[----:B------:R-:W1:Y:S02]  /*19d0*/  UTCATOMSWS.FIND_AND_SET.ALIGN UP0, UR4, UR4 ;  /* 0x00000004000475e3 */ /* 0x000e640008000800 */
[----:B-1----:R-:W-:Y:S01]  /*19e0*/  PLOP3.LUT P0, PT, PT, PT, UP0, 0x80, 0x8 ;  /* 0x000000000008781c */ /* 0x002fe20003f0f008 */
[----:B------:R-:W-:-:S03]  /*19f0*/  IMAD.U32 R4, RZ, RZ, UR4 ;  /* 0x00000004ff047e24 */ /* 0x000fc6000f8e00ff */
[----:B------:R-:W-:-:S04]  /*1a00*/  SEL R0, RZ, 0xffffffff, !P0 ;  /* 0xffffffffff007807 */ /* 0x000fc80004000000 */
[----:B------:R-:W-:Y:S01]  /*1a10*/  ISETP.NE.AND P0, PT, R0, RZ, PT ;  /* 0x000000ff0000720c */ /* 0x000fe20003f05270 */
[----:B------:R-:W-:-:S12]  /*1a20*/  IMAD.MOV.U32 R0, RZ, RZ, 0x1 ;  /* 0x00000001ff007424 */ /* 0x000fd800078e00ff */
[----:B------:R-:W-:Y:S05]  /*1a30*/  @P0 BRA `(.L_x_33) ;  /* 0x0000000000240947 */ /* 0x000fea0003800000 */
.L_x_34:
[----:B------:R-:W-:Y:S05]  /*1a40*/  NANOSLEEP 0x64 ;  /* 0x000000640000795d */ /* 0x000fea0003800000 */
[----:B------:R-:W-:-:S05]  /*1a50*/  UMOV UR4, 0x8 ;  /* 0x0000000800047882 */ /* 0x000fca0000000000 */
[----:B------:R-:W-:Y:S04]  /*1a60*/  DEPBAR.LE SB1, 0x36 ;  /* 0x00009d800000791a */ /* 0x000fe80000000000 */
[----:B------:R-:W1:Y:S02]  /*1a70*/  UTCATOMSWS.FIND_AND_SET.ALIGN UP0, UR4, UR4 ;  /* 0x00000004000475e3 */ /* 0x000e640008000800 */
[----:B-1----:R-:W-:-:S04]  /*1a80*/  PLOP3.LUT P0, PT, PT, PT, UP0, 0x80, 0x8 ;  /* 0x000000000008781c */ /* 0x002fc80003f0f008 */
[----:B------:R-:W-:-:S04]  /*1a90*/  SEL R4, RZ, 0xffffffff, !P0 ;  /* 0xffffffffff047807 */ /* 0x000fc80004000000 */
[----:B------:R-:W-:Y:S01]  /*1aa0*/  ISETP.NE.AND P0, PT, R4, RZ, PT ;  /* 0x000000ff0400720c */ /* 0x000fe20003f05270 */
[----:B------:R-:W-:-:S12]  /*1ab0*/  IMAD.U32 R4, RZ, RZ, UR4 ;  /* 0x00000004ff047e24 */ /* 0x000fd8000f8e00ff */
[----:B------:R-:W-:Y:S05]  /*1ac0*/  @!P0 BRA `(.L_x_34) ;  /* 0xfffffffc00dc8947 */ /* 0x000fea000383ffff */
.L_x_33:
[C---:B------:R-:W-:Y:S01]  /*1ad0*/  VIADD R5, R4.reuse, 0x10 ;  /* 0x0000001004057836 */ /* 0x040fe20000000000 */
[----:B------:R-:W-:Y:S01]  /*1ae0*/  UMOV UR4, 0x50 ;  /* 0x0000005000047882 */ /* 0x000fe20000000000 */
[----:B------:R-:W-:Y:S01]  /*1af0*/  SHF.L.U32 R3, R3, R4, RZ ;  /* 0x0000000403037219 */ /* 0x000fe200000006ff */
[----:B------:R-:W-:Y:S01]  /*1b00*/  ULEA UR4, UR6, UR4, 0x18 ;  /* 0x0000000406047291 */ /* 0x000fe2000f8ec0ff */
[----:B------:R-:W-:Y:S01]  /*1b10*/  IMAD.SHL.U32 R4, R4, 0x20, RZ ;  /* 0x0000002004047824 */ /* 0x000fe200078e00ff */
[----:B------:R-:W-:-:S04]  /*1b20*/  SHF.L.U32 R0, R0, R5, RZ ;  /* 0x0000000500007219 */ /* 0x000fc800000006ff */
[----:B------:R-:W-:-:S05]  /*1b30*/  LOP3.LUT R0, R0, R3, RZ, 0xfc, !PT ;  /* 0x0000000300007212 */ /* 0x000fca00078efcff */
[----:B------:R1:W-:Y:S04]  /*1b40*/  ATOMS.OR RZ, [UR4], R0 ;  /* 0x00000000ffff798c */ /* 0x0003e8000b000004 */
[----:B------:R1:W-:Y:S01]  /*1b50*/  STS [UR5+0x78], R4 ;  /* 0x00007804ff007988 */ /* 0x0003e20008000805 */
[----:B------:R-:W-:Y:S05]  /*1b60*/  BRA `(.L_x_32) ;  /* 0x0000000000107947 */ /* 0x000fea0003800000 */
.L_x_31:
[----:B------:R-:W-:Y:S02]  /*1b70*/  MOV R0, 0xffffffff ;  /* 0xffffffff00007802 */ /* 0x000fe40000000f00 */
[----:B------:R-:W-:-:S03]  /*1b80*/  MOV R4, 0x1bb0 ;  /* 0x00001bb000047802 */ /* 0x000fc60000000f00 */
[----:B------:R1:W-:Y:S04]  /*1b90*/  STS [UR5+0x78], R0 ;  /* 0x00007800ff007988 */ /* 0x0003e80008000805 */
[----:B-1----:R-:W-:Y:S05]  /*1ba0*/  CALL.REL.NOINC `($__internal_1_$__cuda_sm10x_tcgen05_guardrail_trap_phase_invalid_during_alloc) ;  /* 0x0000002400b47944 */ /* 0x002fea0003c00000 */
.L_x_32:
[----:B------:R-:W-:Y:S05]  /*1bb0*/  WARPSYNC.ALL ;  /* 0x0000000000007948 */ /* 0x000fea0003800000 */
[----:B------:R-:W-:Y:S01]  /*1bc0*/  NOP ;  /* 0x0000000000007918 */ /* 0x000fe20000000000 */
.L_x_30:
[----:B------:R-:W2:Y:S08]  /*1bd0*/  S2UR UR6, SR_CgaCtaId ;  /* 0x00000000000679c3 */ /* 0x000eb00000008800 */
[----:B------:R-:W-:Y:S06]  /*1be0*/  BAR.SYNC.DEFER_BLOCKING 0x2, 0xa0 ;  /* 0x0082800000007b1d */ /* 0x000fec0000010000 */
[----:B------:R-:W-:-:S02]  /*1bf0*/  UMOV UR4, 0x400 ;  /* 0x0000040000047882 */ /* 0x000fc40000000000 */
[----:B------:R-:W3:Y:S01]  /*1c00*/  S2UR UR27, SR_CTAID.Z ;  /* 0x00000000001b79c3 */ /* 0x000ee20000002700 */
[----:B--2---:R-:W-:Y:S02]  /*1c10*/  ULEA UR6, UR6, UR4, 0x18 ;  /* 0x0000000406067291 */ /* 0x004fe4000f8ec0ff */
[----:B---3--:R-:W-:-:S07]  /*1c20*/  UISETP.GT.U32.AND UP0, UPT, UR27, 0x1ff, UPT ;  /* 0x000001ff1b00788c */ /* 0x008fce000bf04070 */
[----:B-1----:R-:W1:Y:S02]  /*1c30*/  LDS R0, [UR6+0x78] ;  /* 0x00007806ff007984 */ /* 0x002e640008000800 */
[----:B-1----:R-:W-:Y:S01]  /*1c40*/  R2UR UR28, R0 ;  /* 0x00000000001c72ca */ /* 0x002fe200000e0000 */
[----:B------:R-:W-:-:S14]  /*1c50*/  BRA.U UP0, `(.L_x_35) ;  /* 0x0000001d00f47547 */ /* 0x000fdc000b800000 */
[----:B------:R-:W1:Y:S01]  /*1c60*/  LDCU.64 UR4, c[0x0][0x5c0] ;  /* 0x0000b800ff0477ac */ /* 0x000e620008000a00 */
[----:B------:R-:W-:Y:S01]  /*1c70*/  SHF.R.U32.HI R0, RZ, 0x5, R2 ;  /* 0x00000005ff007819 */ /* 0x000fe20000011602 */
[----:B------:R-:W-:Y:S01]  /*1c80*/  IMAD.SHL.U32 R3, R2, 0x40, RZ ;  /* 0x0000004002037824 */ /* 0x000fe200078e00ff */
[----:B------:R-:W2:Y:S01]  /*1c90*/  S2UR UR11, SR_CTAID.X ;  /* 0x00000000000b79c3 */ /* 0x000ea20000002500 */
[----:B------:R-:W3:Y:S01]  /*1ca0*/  LDCU.64 UR34, c[0x0][0x5d8] ;  /* 0x0000bb00ff2277ac */ /* 0x000ee20008000a00 */
[----:B------:R-:W-:Y:S02]  /*1cb0*/  R2UR UR21, R0 ;  /* 0x00000000001572ca */ /* 0x000fe400000e0000 */
[----:B------:R-:W-:Y:S01]  /*1cc0*/  LOP3.LUT R3, R3, 0x7c0, RZ, 0xc0, !PT ;  /* 0x000007c003037812 */ /* 0x000fe200078ec0ff */
[----:B------:R-:W4:Y:S01]  /*1cd0*/  LDCU UR10, c[0x0][0x374] ;  /* 0x00006e80ff0a77ac */ /* 0x000f220008000800 */
[----:B------:R-:W5:Y:S01]  /*1ce0*/  LDCU.64 UR30, c[0x0][0x348] ;  /* 0x00006900ff1e77ac */ /* 0x000f620008000a00 */
[----:B------:R-:W-:Y:S01]  /*1cf0*/  UMOV UR24, URZ ;  /* 0x000000ff00187c82 */ /* 0x000fe20008000000 */
[----:B------:R-:W-:Y:S01]  /*1d00*/  UMOV UR23, URZ ;  /* 0x000000ff00177c82 */ /* 0x000fe20008000000 */
[----:B-1----:R-:W-:-:S06]  /*1d10*/  UIMAD.WIDE.U32 UR8, UR27, UR5, URZ ;  /* 0x000000051b0872a5 */ /* 0x002fcc000f8e00ff */
[----:B------:R-:W-:Y:S01]  /*1d20*/  IMAD.U32 R0, RZ, RZ, UR21 ;  /* 0x00000015ff007e24 */ /* 0x000fe2000f8e00ff */
[----:B------:R-:W1:Y:S03]  /*1d30*/  LDCU UR5, c[0x0][0x5d0] ;  /* 0x0000ba00ff0577ac */ /* 0x000e660008000800 */
[----:B------:R-:W-:Y:S01]  /*1d40*/  IMAD R0, R0, 0x800, R3 ;  /* 0x0000080000007824 */ /* 0x000fe200078e0203 */
[----:B------:R-:W-:Y:S02]  /*1d50*/  UIADD3 UR7, UPT, UPT, UR27, -UR9, URZ ;  /* 0x800000091b077290 */ /* 0x000fe4000fffe0ff */
[----:B------:R-:W-:Y:S01]  /*1d60*/  ULEA UR25, UR21, UR28, 0x15 ;  /* 0x0000001c15197291 */ /* 0x000fe2000f8ea8ff */
[----:B------:R-:W-:Y:S01]  /*1d70*/  VIADD R0, R0, UR6 ;  /* 0x0000000600007c36 */ /* 0x000fe20008000000 */
[----:B------:R-:W-:Y:S02]  /*1d80*/  USHF.R.U32.HI UR7, URZ, UR20, UR7 ;  /* 0x00000014ff077299 */ /* 0x000fe40008011607 */
[----:B--2---:R-:W-:Y:S01]  /*1d90*/  USHF.L.U32 UR11, UR11, 0x7, URZ ;  /* 0x000000070b0b7899 */ /* 0x004fe200080006ff */
[C---:B------:R-:W-:Y:S01]  /*1da0*/  VIADD R3, R0.reuse, 0x8420 ;  /* 0x0000842000037836 */ /* 0x040fe20000000000 */
[----:B------:R-:W-:Y:S01]  /*1db0*/  UIADD3 UR7, UPT, UPT, UR9, UR7, URZ ;  /* 0x0000000709077290 */ /* 0x000fe2000fffe0ff */
[C---:B------:R-:W-:Y:S01]  /*1dc0*/  VIADD R2, R0.reuse, 0x8430 ;  /* 0x0000843000027836 */ /* 0x040fe20000000000 */
[----:B------:R-:W-:Y:S01]  /*1dd0*/  ULOP3.LUT UR11, UR11, 0x80, URZ, 0xc0, !UPT ;  /* 0x000000800b0b7892 */ /* 0x000fe2000f8ec0ff */
[C---:B------:R-:W-:Y:S01]  /*1de0*/  VIADD R4, R0.reuse, 0x430 ;  /* 0x0000043000047836 */ /* 0x040fe20000000000 */
[----:B------:R-:W-:Y:S01]  /*1df0*/  USHF.R.U32.HI UR14, URZ, UR19, UR7 ;  /* 0x00000013ff0e7299 */ /* 0x000fe20008011607 */
[----:B------:R-:W-:Y:S01]  /*1e00*/  SHF.R.U32.HI R72, RZ, 0x3, R3 ;  /* 0x00000003ff487819 */ /* 0x000fe20000011603 */
[C---:B------:R-:W-:Y:S01]  /*1e10*/  VIADD R5, R0.reuse, 0x400 ;  /* 0x0000040000057836 */ /* 0x040fe20000000000 */
[----:B------:R-:W-:Y:S01]  /*1e20*/  SHF.R.U32.HI R73, RZ, 0x3, R2 ;  /* 0x00000003ff497819 */ /* 0x000fe20000011602 */
[----:B------:R-:W-:Y:S01]  /*1e30*/  UIADD3 UR14, UPT, UPT, -UR14, URZ, URZ ;  /* 0x000000ff0e0e7290 */ /* 0x000fe2000fffe1ff */
[----:B------:R-:W-:Y:S01]  /*1e40*/  LOP3.LUT R72, R3, 0x30, R72, 0x78, !PT ;  /* 0x0000003003487812 */ /* 0x000fe200078e7848 */
[----:B------:R-:W-:Y:S01]  /*1e50*/  VIADD R3, R0, 0x8400 ;  /* 0x0000840000037836 */ /* 0x000fe20000000000 */
[----:B------:R-:W-:Y:S01]  /*1e60*/  LOP3.LUT R73, R2, 0x30, R73, 0x78, !PT ;  /* 0x0000003002497812 */ /* 0x000fe200078e7849 */
[----:B------:R-:W-:Y:S01]  /*1e70*/  UIMAD UR14, UR4, UR14, UR27 ;  /* 0x0000000e040e72a4 */ /* 0x000fe2000f8e021b */
[C---:B------:R-:W-:Y:S01]  /*1e80*/  VIADD R2, R0.reuse, 0x8410 ;  /* 0x0000841000027836 */ /* 0x040fe20000000000 */
[----:B------:R-:W-:Y:S01]  /*1e90*/  SHF.R.U32.HI R69, RZ, 0x3, R4 ;  /* 0x00000003ff457819 */ /* 0x000fe20000011604 */
[C---:B------:R-:W-:Y:S01]  /*1ea0*/  VIADD R7, R0.reuse, 0x420 ;  /* 0x0000042000077836 */ /* 0x040fe20000000000 */
[----:B-1----:R-:W-:Y:S01]  /*1eb0*/  UIMAD.WIDE.U32 UR4, UR14, UR5, URZ ;  /* 0x000000050e0472a5 */ /* 0x002fe2000f8e00ff */
[----:B------:R-:W-:Y:S01]  /*1ec0*/  SHF.R.U32.HI R70, RZ, 0x3, R3 ;  /* 0x00000003ff467819 */ /* 0x000fe20000011603 */
[----:B------:R-:W-:Y:S01]  /*1ed0*/  VIADD R0, R0, 0x410 ;  /* 0x0000041000007836 */ /* 0x000fe20000000000 */
[----:B------:R-:W-:Y:S01]  /*1ee0*/  SHF.R.U32.HI R71, RZ, 0x3, R2 ;  /* 0x00000003ff477819 */ /* 0x000fe20000011602 */
[----:B------:R-:W-:Y:S01]  /*1ef0*/  UIADD3 UR4, UPT, UPT, UR14, -UR5, URZ ;  /* 0x800000050e047290 */ /* 0x000fe2000fffe0ff */
[----:B------:R-:W-:-:S02]  /*1f00*/  LOP3.LUT R70, R3, 0x30, R70, 0x78, !PT ;  /* 0x0000003003467812 */ /* 0x000fc400078e7846 */
[----:B------:R-:W-:Y:S01]  /*1f10*/  LOP3.LUT R71, R2, 0x30, R71, 0x78, !PT ;  /* 0x0000003002477812 */ /* 0x000fe200078e7847 */
[----:B------:R-:W-:Y:S01]  /*1f20*/  USHF.R.U32.HI UR4, URZ, UR18, UR4 ;  /* 0x00000012ff047299 */ /* 0x000fe20008011604 */
[----:B------:R-:W-:Y:S02]  /*1f30*/  SHF.R.U32.HI R3, RZ, 0x3, R0 ;  /* 0x00000003ff037819 */ /* 0x000fe40000011600 */
[----:B------:R-:W-:Y:S01]  /*1f40*/  SHF.R.U32.HI R68, RZ, 0x3, R7 ;  /* 0x00000003ff447819 */ /* 0x000fe20000011607 */
[----:B------:R-:W-:Y:S01]  /*1f50*/  UIADD3 UR4, UPT, UPT, UR5, UR4, URZ ;  /* 0x0000000405047290 */ /* 0x000fe2000fffe0ff */
[----:B------:R-:W-:Y:S02]  /*1f60*/  SHF.R.U32.HI R2, RZ, 0x3, R5 ;  /* 0x00000003ff027819 */ /* 0x000fe40000011605 */
[----:B------:R-:W-:Y:S01]  /*1f70*/  LOP3.LUT R3, R0, 0x30, R3, 0x78, !PT ;  /* 0x0000003000037812 */ /* 0x000fe200078e7803 */
[----:B------:R-:W-:Y:S01]  /*1f80*/  USHF.R.U32.HI UR4, URZ, UR17, UR4 ;  /* 0x00000011ff047299 */ /* 0x000fe20008011604 */
[----:B------:R-:W-:Y:S01]  /*1f90*/  LOP3.LUT R69, R4, 0x30, R69, 0x78, !PT ;  /* 0x0000003004457812 */ /* 0x000fe200078e7845 */
[----:B------:R-:W-:Y:S01]  /*1fa0*/  IMAD.MOV.U32 R0, RZ, RZ, RZ ;  /* 0x000000ffff007224 */ /* 0x000fe200078e00ff */
[----:B------:R-:W-:Y:S01]  /*1fb0*/  LOP3.LUT R68, R7, 0x30, R68, 0x78, !PT ;  /* 0x0000003007447812 */ /* 0x000fe200078e7844 */
[----:B---3--:R-:W-:Y:S01]  /*1fc0*/  UIMAD.WIDE.U32 UR8, UR4, UR35, URZ ;  /* 0x00000023040872a5 */ /* 0x008fe2000f8e00ff */
[----:B------:R-:W-:-:S06]  /*1fd0*/  LOP3.LUT R2, R5, 0x30, R2, 0x78, !PT ;  /* 0x0000003005027812 */ /* 0x000fcc00078e7802 */
[----:B------:R-:W-:Y:S01]  /*1fe0*/  UMOV UR7, UR9 ;  /* 0x0000000900077c82 */ /* 0x000fe20008000000 */
[----:B------:R-:W-:Y:S01]  /*1ff0*/  UMOV UR8, 0x400 ;  /* 0x0000040000087882 */ /* 0x000fe20000000000 */
[----:B------:R-:W-:Y:S02]  /*2000*/  UIADD3 UR5, UPT, UPT, UR4, -UR7, URZ ;  /* 0x8000000704057290 */ /* 0x000fe4000fffe0ff */
[----:B------:R-:W4:Y:S02]  /*2010*/  LDCU UR9, c[0x0][0x370] ;  /* 0x00006e00ff0977ac */ /* 0x000f240008000800 */
[----:B------:R-:W-:Y:S01]  /*2020*/  USHF.R.U32.HI UR5, URZ, UR16, UR5 ;  /* 0x00000010ff057299 */ /* 0x000fe20008011605 */
[----:B------:R-:W1:Y:S03]  /*2030*/  LDCU UR6, c[0x0][0x378] ;  /* 0x00006f00ff0677ac */ /* 0x000e660008000800 */
[----:B------:R-:W-:Y:S01]  /*2040*/  UIADD3 UR5, UPT, UPT, UR7, UR5, URZ ;  /* 0x0000000507057290 */ /* 0x000fe2000fffe0ff */
[----:B------:R-:W2:Y:S03]  /*2050*/  S2UR UR7, SR_CgaCtaId ;  /* 0x00000000000779c3 */ /* 0x000ea60000008800 */
[----:B------:R-:W-:-:S04]  /*2060*/  USHF.R.U32.HI UR5, URZ, UR15, UR5 ;  /* 0x0000000fff057299 */ /* 0x000fc80008011605 */
[----:B------:R-:W-:Y:S02]  /*2070*/  UIADD3 UR5, UPT, UPT, -UR5, URZ, URZ ;  /* 0x000000ff05057290 */ /* 0x000fe4000fffe1ff */
[----:B----4-:R-:W-:Y:S02]  /*2080*/  UIMAD UR9, UR10, UR9, URZ ;  /* 0x000000090a0972a4 */ /* 0x010fe4000f8e02ff */
[----:B------:R-:W-:Y:S02]  /*2090*/  UIMAD UR34, UR34, UR5, UR4 ;  /* 0x00000005222272a4 */ /* 0x000fe4000f8e0204 */
[----:B-1----:R-:W-:Y:S02]  /*20a0*/  UIMAD UR6, UR9, UR6, URZ ;  /* 0x00000006090672a4 */ /* 0x002fe4000f8e02ff */
[----:B------:R-:W-:Y:S02]  /*20b0*/  UIADD3 UR4, UPT, UPT, -UR4, URZ, URZ ;  /* 0x000000ff04047290 */ /* 0x000fe4000fffe1ff */
[----:B------:R-:W-:Y:S01]  /*20c0*/  ULEA.HI UR26, UR6, UR6, URZ, 0x1 ;  /* 0x00000006061a7291 */ /* 0x000fe2000f8f08ff */
[----:B------:R-:W1:Y:S03]  /*20d0*/  LDCU UR5, c[0x0][0x5cc] ;  /* 0x0000b980ff0577ac */ /* 0x000e660008000800 */
[----:B------:R-:W-:-:S02]  /*20e0*/  USHF.R.S32.HI UR26, URZ, 0x1, UR26 ;  /* 0x00000001ff1a7899 */ /* 0x000fc4000801141a */
[----:B--2---:R-:W-:Y:S02]  /*20f0*/  ULEA UR7, UR7, UR8, 0x18 ;  /* 0x0000000807077291 */ /* 0x004fe4000f8ec0ff */
[----:B-1---5:R-:W-:-:S12]  /*2100*/  UIMAD UR14, UR5, UR4, UR14 ;  /* 0x00000004050e72a4 */ /* 0x022fd8000f8e020e */
.L_x_39:
[----:B------:R-:W-:Y:S01]  /*2110*/  ULEA UR22, UR23, UR7, 0x3 ;  /* 0x0000000717167291 */ /* 0x000fe2000f8e18ff */
[----:B------:R-:W-:Y:S01]  /*2120*/  SHF.L.U32 R6, R0, 0x1f, RZ ;  /* 0x0000001f00067819 */ /* 0x000fe200000006ff */
[----:B------:R-:W1:Y:S01]  /*2130*/  S2UR UR29, SR_CgaCtaId ;  /* 0x00000000001d79c3 */ /* 0x000e620000008800 */
[----:B------:R-:W-:Y:S02]  /*2140*/  UIADD3 UR38, UP1, UPT, UR30, 0x140, URZ ;  /* 0x000001401e267890 */ /* 0x000fe4000ff3e0ff */
[----:B------:R-:W-:Y:S01]  /*2150*/  UIADD3 UR36, UP0, UPT, UR30, 0x1c0, URZ ;  /* 0x000001c01e247890 */ /* 0x000fe2000ff1e0ff */
[----:B------:R-:W-:Y:S01]  /*2160*/  UMOV UR4, 0x400 ;  /* 0x0000040000047882 */ /* 0x000fe20000000000 */
[----:B------:R-:W-:Y:S02]  /*2170*/  UIADD3.X UR39, UPT, UPT, URZ, UR31, URZ, UP1, !UPT ;  /* 0x0000001fff277290 */ /* 0x000fe40008ffe4ff */
[----:B------:R-:W2:Y:S01]  /*2180*/  SYNCS.PHASECHK.TRANS64.TRYWAIT P0, [UR22+0x50], R6 ;  /* 0x00005006ff0075a7 */ /* 0x000ea20008001116 */
[----:B------:R-:W-:Y:S01]  /*2190*/  ULEA UR32, UR23, UR25, 0x7 ;  /* 0x0000001917207291 */ /* 0x000fe2000f8e38ff */
[----:B------:R-:W3:Y:S01]  /*21a0*/  LDCU UR33, c[0x0][0x5e4] ;  /* 0x0000bc80ff2177ac */ /* 0x000ee20008000800 */
[----:B------:R-:W-:-:S02]  /*21b0*/  ULEA UR14, UR14, UR11, 0x8 ;  /* 0x0000000b0e0e7291 */ /* 0x000fc4000f8e40ff */
[----:B------:R-:W-:Y:S02]  /*21c0*/  UIADD3.X UR37, UPT, UPT, URZ, UR31, URZ, UP0, !UPT ;  /* 0x0000001fff257290 */ /* 0x000fe400087fe4ff */
[----:B------:R-:W-:Y:S02]  /*21d0*/  UPLOP3.LUT UP1, UPT, UPT, UPT, UPT, 0x80, 0x8 ;  /* 0x000000000008789c */ /* 0x000fe40003f2f070 */
[----:B-1----:R-:W-:Y:S01]  /*21e0*/  ULEA UR29, UR29, UR4, 0x18 ;  /* 0x000000041d1d7291 */ /* 0x002fe2000f8ec0ff */
[----:B--23--:R-:W-:Y:S11]  /*21f0*/  @!P0 BRA `(.L_x_36) ;  /* 0x0000001c00f88947 */ /* 0x00cff60003800000 */
.L_x_53:
[----:B------:R-:W-:-:S05]  /*2200*/  UMOV UR5, URZ ;  /* 0x000000ff00057c82 */ /* 0x000fca0008000000 */
.L_x_38:
[----:B------:R-:W-:Y:S02]  /*2210*/  USHF.L.U32 UR13, UR5, 0x5, URZ ;  /* 0x00000005050d7899 */ /* 0x000fe400080006ff */
[----:B------:R-:W-:Y:S02]  /*2220*/  USHF.R.U32.HI UR6, URZ, 0x1, UR5 ;  /* 0x00000001ff067899 */ /* 0x000fe40008011605 */
[----:B------:R-:W-:Y:S02]  /*2230*/  UIADD3 UR4, UPT, UPT, UR32, UR13, URZ ;  /* 0x0000000d20047290 */ /* 0x000fe4000fffe0ff */
[----:B------:R-:W-:Y:S02]  /*2240*/  ULEA UR6, UR24, UR6, 0x2 ;  /* 0x0000000618067291 */ /* 0x000fe4000f8e10ff */
[----:B------:R-:W-:-:S05]  /*2250*/  UISETP.NE.AND UP0, UPT, UR21, URZ, UPT ;  /* 0x000000ff1500728c */ /* 0x000fca000bf05270 */
[----:B---3--:R-:W2:Y:S01]  /*2260*/  LDTM.x32 R36, tmem[UR4+0x20] ;  /* 0x00002004002479ee */ /* 0x008ea200082c0000 */
[----:B-1----:R-:W1:Y:S01]  /*2270*/  LDTM.x32 R4, tmem[UR4] ;  /* 0x00000004000479ee */ /* 0x002e6200082c0000 */
[----:B------:R-:W-:-:S04]  /*2280*/  ULEA UR4, UR24, UR5, 0x2 ;  /* 0x0000000518047291 */ /* 0x000fc8000f8e10ff */
[----:B------:R-:W-:-:S04]  /*2290*/  USHF.R.S32.HI UR12, URZ, 0x1f, UR4 ;  /* 0x0000001fff0c7899 */ /* 0x000fc80008011404 */
[----:B------:R-:W-:-:S04]  /*22a0*/  ULEA.HI UR12, UR12, UR4, URZ, 0x2 ;  /* 0x000000040c0c7291 */ /* 0x000fc8000f8f10ff */
[----:B------:R-:W-:-:S04]  /*22b0*/  ULOP3.LUT UR12, UR12, 0xfffffffc, URZ, 0xc0, !UPT ;  /* 0xfffffffc0c0c7892 */ /* 0x000fc8000f8ec0ff */
[----:B------:R-:W-:Y:S02]  /*22c0*/  UIADD3 UR12, UPT, UPT, UR4, -UR12, URZ ;  /* 0x8000000c040c7290 */ /* 0x000fe4000fffe0ff */
[----:B------:R-:W-:Y:S01]  /*22d0*/  UIADD3 UR4, UPT, UPT, UR4, 0x1, URZ ;  /* 0x0000000104047890 */ /* 0x000fe2000fffe0ff */
[----:B--2---:R-:W-:Y:S01]  /*22e0*/  FMUL R53, R53, UR33 ;  /* 0x0000002135357c20 */ /* 0x004fe20008400000 */
[----:B-1----:R-:W-:Y:S01]  /*22f0*/  FMUL R9, R9, UR33 ;  /* 0x0000002109097c20 */ /* 0x002fe20008400000 */
[----:B------:R-:W-:Y:S01]  /*2300*/  FMUL R8, R8, UR33 ;  /* 0x0000002108087c20 */ /* 0x000fe20008400000 */
[----:B------:R-:W-:Y:S01]  /*2310*/  FMUL R74, R7, UR33 ;  /* 0x00000021074a7c20 */ /* 0x000fe20008400000 */
[----:B------:R-:W-:Y:S01]  /*2320*/  FMUL R75, R6, UR33 ;  /* 0x00000021064b7c20 */ /* 0x000fe20008400000 */
[----:B------:R-:W-:Y:S01]  /*2330*/  FMUL R76, R5, UR33 ;  /* 0x00000021054c7c20 */ /* 0x000fe20008400000 */
[----:B------:R-:W-:Y:S01]  /*2340*/  FMUL R77, R4, UR33 ;  /* 0x00000021044d7c20 */ /* 0x000fe20008400000 */
[----:B------:R-:W-:Y:S01]  /*2350*/  FMUL R11, R11, UR33 ;  /* 0x000000210b0b7c20 */ /* 0x000fe20008400000 */
[----:B------:R-:W-:Y:S01]  /*2360*/  FMUL R78, R10, UR33 ;  /* 0x000000210a4e7c20 */ /* 0x000fe20008400000 */
[----:B------:R-:W-:Y:S01]  /*2370*/  MOV R10, UR12 ;  /* 0x0000000c000a7c02 */ /* 0x000fe20008000f00 */
[----:B------:R-:W-:Y:S01]  /*2380*/  FMUL R54, R54, UR33 ;  /* 0x0000002136367c20 */ /* 0x000fe20008400000 */
[----:B------:R-:W-:Y:S01]  /*2390*/  F2FP.BF16.F32.PACK_AB R6, R9, R8 ;  /* 0x000000080906723e */ /* 0x000fe200000010ff */
[----:B------:R-:W-:Y:S01]  /*23a0*/  FMUL R82, R53, -1.4426950216293334961 ;  /* 0xbfb8aa3b35527820 */ /* 0x000fe20000400000 */
[----:B------:R-:W-:Y:S01]  /*23b0*/  F2FP.BF16.F32.PACK_AB R5, R74, R75 ;  /* 0x0000004b4a05723e */ /* 0x000fe200000010ff */
[----:B------:R-:W-:Y:S01]  /*23c0*/  FMUL R13, R13, UR33 ;  /* 0x000000210d0d7c20 */ /* 0x000fe20008400000 */
[----:B------:R-:W-:Y:S01]  /*23d0*/  F2FP.BF16.F32.PACK_AB R4, R76, R77 ;  /* 0x0000004d4c04723e */ /* 0x000fe200000010ff */
[----:B------:R-:W-:Y:S01]  /*23e0*/  FMUL R12, R12, UR33 ;  /* 0x000000210c0c7c20 */ /* 0x000fe20008400000 */
[----:B------:R-:W-:Y:S01]  /*23f0*/  F2FP.BF16.F32.PACK_AB R7, R11, R78 ;  /* 0x0000004e0b07723e */ /* 0x000fe200000010ff */
[----:B------:R-:W-:Y:S01]  /*2400*/  FMUL R79, R15, UR33 ;  /* 0x000000210f4f7c20 */ /* 0x000fe20008400000 */
[----:B------:R-:W-:Y:S01]  /*2410*/  LEA R80, R10, R2, 0xd ;  /* 0x000000020a507211 */ /* 0x000fe200078e68ff */
[----:B------:R-:W-:Y:S01]  /*2420*/  FMUL R14, R14, UR33 ;  /* 0x000000210e0e7c20 */ /* 0x000fe20008400000 */
[----:B------:R-:W-:Y:S01]  /*2430*/  FMUL R17, R17, UR33 ;  /* 0x0000002111117c20 */ /* 0x000fe20008400000 */
[----:B------:R-:W-:Y:S01]  /*2440*/  FMUL R16, R16, UR33 ;  /* 0x0000002110107c20 */ /* 0x000fe20008400000 */
[----:B------:R-:W-:Y:S01]  /*2450*/  FMUL R19, R19, UR33 ;  /* 0x0000002113137c20 */ /* 0x000fe20008400000 */
[----:B------:R1:W-:Y:S01]  /*2460*/  STS.128 [R80], R4 ;  /* 0x0000000450007388 */ /* 0x0003e20000000c00 */
[----:B------:R-:W-:Y:S01]  /*2470*/  FMUL R90, R54, -1.4426950216293334961 ;  /* 0xbfb8aa3b365a7820 */ /* 0x000fe20000400000 */
[----:B------:R2:W3:Y:S01]  /*2480*/  MUFU.EX2 R15, R82 ;  /* 0x00000052000f7308 */ /* 0x0004e20000000800 */
[----:B------:R-:W-:Y:S01]  /*2490*/  FMUL R21, R21, UR33 ;  /* 0x0000002115157c20 */ /* 0x000fe20008400000 */
[----:B------:R-:W-:Y:S01]  /*24a0*/  FMUL R20, R20, UR33 ;  /* 0x0000002114147c20 */ /* 0x000fe20008400000 */
[----:B------:R-:W-:Y:S01]  /*24b0*/  FMUL R23, R23, UR33 ;  /* 0x0000002117177c20 */ /* 0x000fe20008400000 */
[----:B------:R-:W-:Y:S01]  /*24c0*/  FMUL R22, R22, UR33 ;  /* 0x0000002116167c20 */ /* 0x000fe20008400000 */
[----:B------:R-:W-:Y:S01]  /*24d0*/  FMUL R25, R25, UR33 ;  /* 0x0000002119197c20 */ /* 0x000fe20008400000 */
[----:B------:R-:W-:Y:S01]  /*24e0*/  FMUL R24, R24, UR33 ;  /* 0x0000002118187c20 */ /* 0x000fe20008400000 */
[----:B------:R-:W-:Y:S01]  /*24f0*/  FMUL R27, R27, UR33 ;  /* 0x000000211b1b7c20 */ /* 0x000fe20008400000 */
[----:B------:R-:W-:Y:S01]  /*2500*/  MUFU.EX2 R90, R90 ;  /* 0x0000005a005a7308 */ /* 0x000fe20000000800 */
[----:B------:R-:W-:Y:S01]  /*2510*/  FMUL R52, R52, UR33 ;  /* 0x0000002134347c20 */ /* 0x000fe20008400000 */
[----:B------:R-:W-:Y:S01]  /*2520*/  FMUL R46, R46, UR33 ;  /* 0x000000212e2e7c20 */ /* 0x000fe20008400000 */
[----:B------:R-:W-:Y:S01]  /*2530*/  LEA R87, R10, R68, 0xd ;  /* 0x000000440a577211 */ /* 0x000fe200078e68ff */
[----:B------:R-:W-:Y:S01]  /*2540*/  FMUL R56, R56, UR33 ;  /* 0x0000002138387c20 */ /* 0x000fe20008400000 */
[----:B------:R-:W-:Y:S01]  /*2550*/  FMUL R83, R52, -1.4426950216293334961 ;  /* 0xbfb8aa3b34537820 */ /* 0x000fe20000400000 */
[----:B------:R-:W-:Y:S01]  /*2560*/  FMUL R91, R46, -1.4426950216293334961 ;  /* 0xbfb8aa3b2e5b7820 */ /* 0x000fe20000400000 */
[----:B------:R-:W-:Y:S01]  /*2570*/  FMUL R55, R55, UR33 ;  /* 0x0000002137377c20 */ /* 0x000fe20008400000 */
[----:B------:R-:W-:Y:S01]  /*2580*/  FMUL R57, R57, UR33 ;  /* 0x0000002139397c20 */ /* 0x000fe20008400000 */
[----:B--2---:R-:W-:Y:S01]  /*2590*/  LEA R82, R10, R3, 0xd ;  /* 0x000000030a527211 */ /* 0x004fe200078e68ff */
[----:B------:R-:W-:Y:S01]  /*25a0*/  FMUL R44, R44, UR33 ;  /* 0x000000212c2c7c20 */ /* 0x000fe20008400000 */
[----:B------:R-:W-:Y:S01]  /*25b0*/  FMUL R81, R55, -1.4426950216293334961 ;  /* 0xbfb8aa3b37517820 */ /* 0x000fe20000400000 */
[----:B------:R-:W-:Y:S01]  /*25c0*/  FMUL R85, R57, -1.4426950216293334961 ;  /* 0xbfb8aa3b39557820 */ /* 0x000fe20000400000 */
[----:B------:R-:W-:Y:S01]  /*25d0*/  FMUL R47, R47, UR33 ;  /* 0x000000212f2f7c20 */ /* 0x000fe20008400000 */
[----:B------:R-:W-:Y:S01]  /*25e0*/  FMUL R86, R44, -1.4426950216293334961 ;  /* 0xbfb8aa3b2c567820 */ /* 0x000fe20000400000 */
[----:B---3--:R-:W-:Y:S01]  /*25f0*/  FADD R93, R15, 1 ;  /* 0x3f8000000f5d7421 */ /* 0x008fe20000000000 */
[----:B------:R-:W-:Y:S01]  /*2600*/  FMUL R38, R38, UR33 ;  /* 0x0000002126267c20 */ /* 0x000fe20008400000 */
[----:B------:R-:W-:Y:S01]  /*2610*/  MUFU.EX2 R81, R81 ;  /* 0x0000005100517308 */ /* 0x000fe20000000800 */
[----:B------:R-:W-:Y:S01]  /*2620*/  FMUL R48, R48, UR33 ;  /* 0x0000002130307c20 */ /* 0x000fe20008400000 */
[----:B------:R-:W-:Y:S01]  /*2630*/  FMUL R49, R49, UR33 ;  /* 0x0000002131317c20 */ /* 0x000fe20008400000 */
[----:B------:R-:W-:Y:S01]  /*2640*/  FMUL R45, R45, UR33 ;  /* 0x000000212d2d7c20 */ /* 0x000fe20008400000 */
[----:B-1----:R-:W-:Y:S01]  /*2650*/  FMUL R80, R18, UR33 ;  /* 0x0000002112507c20 */ /* 0x002fe20008400000 */
[----:B------:R-:W-:Y:S01]  /*2660*/  F2FP.BF16.F32.PACK_AB R4, R13, R12 ;  /* 0x0000000c0d04723e */ /* 0x000fe200000010ff */
[----:B------:R-:W-:Y:S01]  /*2670*/  FMUL R51, R51, UR33 ;  /* 0x0000002133337c20 */ /* 0x000fe20008400000 */
[----:B------:R-:W-:Y:S01]  /*2680*/  F2FP.BF16.F32.PACK_AB R5, R79, R14 ;  /* 0x0000000e4f05723e */ /* 0x000fe200000010ff */
[----:B------:R1:W2:Y:S01]  /*2690*/  MUFU.EX2 R18, R83 ;  /* 0x0000005300127308 */ /* 0x0002a20000000800 */
[----:B------:R-:W-:Y:S01]  /*26a0*/  F2FP.BF16.F32.PACK_AB R6, R17, R16 ;  /* 0x000000101106723e */ /* 0x000fe200000010ff */
[----:B------:R-:W-:Y:S01]  /*26b0*/  FMUL R84, R45, -1.4426950216293334961 ;  /* 0xbfb8aa3b2d547820 */ /* 0x000fe20000400000 */
[----:B------:R-:W-:Y:S01]  /*26c0*/  F2FP.BF16.F32.PACK_AB R7, R19, R80 ;  /* 0x000000501307723e */ /* 0x000fe200000010ff */
[----:B------:R-:W-:Y:S01]  /*26d0*/  FMUL R88, R51, -1.4426950216293334961 ;  /* 0xbfb8aa3b33587820 */ /* 0x000fe20000400000 */
[----:B------:R-:W-:Y:S01]  /*26e0*/  FMUL R50, R50, UR33 ;  /* 0x0000002132327c20 */ /* 0x000fe20008400000 */
[----:B------:R-:W-:Y:S01]  /*26f0*/  FMUL R39, R39, UR33 ;  /* 0x0000002127277c20 */ /* 0x000fe20008400000 */
[----:B------:R-:W-:Y:S01]  /*2700*/  FMUL R42, R42, UR33 ;  /* 0x000000212a2a7c20 */ /* 0x000fe20008400000 */
[----:B------:R3:W-:Y:S01]  /*2710*/  STS.128 [R82], R4 ;  /* 0x0000000452007388 */ /* 0x0007e20000000c00 */
[----:B------:R-:W4:Y:S01]  /*2720*/  MUFU.EX2 R86, R86 ;  /* 0x0000005600567308 */ /* 0x000f220000000800 */
[----:B------:R-:W-:Y:S01]  /*2730*/  FMUL R89, R50, -1.4426950216293334961 ;  /* 0xbfb8aa3b32597820 */ /* 0x000fe20000400000 */
[----:B------:R-:W-:Y:S01]  /*2740*/  FMUL R43, R43, UR33 ;  /* 0x000000212b2b7c20 */ /* 0x000fe20008400000 */
[----:B------:R-:W-:Y:S01]  /*2750*/  FMUL R36, R36, UR33 ;  /* 0x0000002124247c20 */ /* 0x000fe20008400000 */
[----:B------:R-:W-:Y:S01]  /*2760*/  FMUL R37, R37, UR33 ;  /* 0x0000002125257c20 */ /* 0x000fe20008400000 */
[----:B------:R-:W-:Y:S01]  /*2770*/  FMUL R58, R58, UR33 ;  /* 0x000000213a3a7c20 */ /* 0x000fe20008400000 */
[----:B------:R-:W-:Y:S01]  /*2780*/  FMUL R61, R61, UR33 ;  /* 0x000000213d3d7c20 */ /* 0x000fe20008400000 */
[----:B------:R-:W-:Y:S01]  /*2790*/  FMUL R64, R64, UR33 ;  /* 0x0000002140407c20 */ /* 0x000fe20008400000 */
[----:B-1----:R-:W-:Y:S01]  /*27a0*/  FMUL R83, R56, -1.4426950216293334961 ;  /* 0xbfb8aa3b38537820 */ /* 0x002fe20000400000 */
[----:B--2---:R-:W-:Y:S01]  /*27b0*/  FADD R92, R18, 1 ;  /* 0x3f800000125c7421 */ /* 0x004fe20000000000 */
[----:B------:R-:W-:Y:S01]  /*27c0*/  MUFU.EX2 R84, R84 ;  /* 0x0000005400547308 */ /* 0x000fe20000000800 */
[----:B------:R-:W-:Y:S01]  /*27d0*/  FMUL R67, R67, UR33 ;  /* 0x0000002143437c20 */ /* 0x000fe20008400000 */
[----:B------:R-:W-:Y:S01]  /*27e0*/  USHF.R.S32.HI UR8, URZ, 0x1f, UR4 ;  /* 0x0000001fff087899 */ /* 0x000fe20008011404 */
[----:B------:R-:W-:Y:S01]  /*27f0*/  FMUL R28, R28, UR33 ;  /* 0x000000211c1c7c20 */ /* 0x000fe20008400000 */
[----:B------:R-:W-:-:S02]  /*2800*/  FMUL R29, R29, UR33 ;  /* 0x000000211d1d7c20 */ /* 0x000fc40008400000 */
[----:B------:R-:W-:Y:S01]  /*2810*/  ULEA.HI UR8, UR8, UR4, URZ, 0x2 ;  /* 0x0000000408087291 */ /* 0x000fe2000f8f10ff */
[----:B----4-:R-:W-:Y:S01]  /*2820*/  FADD R86, R86, 1 ;  /* 0x3f80000056567421 */ /* 0x010fe20000000000 */
[----:B------:R-:W1:Y:S02]  /*2830*/  MUFU.EX2 R83, R83 ;  /* 0x0000005300537308 */ /* 0x000e640000000800 */
[----:B------:R-:W-:-:S04]  /*2840*/  ULOP3.LUT UR8, UR8, 0xfffffffc, URZ, 0xc0, !UPT ;  /* 0xfffffffc08087892 */ /* 0x000fc8000f8ec0ff */
[----:B------:R-:W-:Y:S02]  /*2850*/  UIADD3 UR8, UPT, UPT, UR4, -UR8, URZ ;  /* 0x8000000804087290 */ /* 0x000fe4000fffe0ff */
[----:B------:R2:W4:Y:S01]  /*2860*/  MUFU.RCP R18, R93 ;  /* 0x0000005d00127308 */ /* 0x0005220000001000 */
[----:B------:R-:W-:Y:S01]  /*2870*/  ULEA.HI UR4, UR6, UR6, URZ, 0x1 ;  /* 0x0000000606047291 */ /* 0x000fe2000f8f08ff */
[----:B---3--:R-:W-:Y:S01]  /*2880*/  FMUL R82, R26, UR33 ;  /* 0x000000211a527c20 */ /* 0x008fe20008400000 */
[----:B------:R-:W-:Y:S02]  /*2890*/  F2FP.BF16.F32.PACK_AB R4, R21, R20 ;  /* 0x000000141504723e */ /* 0x000fe400000010ff */
[----:B------:R-:W-:Y:S01]  /*28a0*/  ULOP3.LUT UR4, UR4, 0xfffffffe, URZ, 0xc0, !UPT ;  /* 0xfffffffe04047892 */ /* 0x000fe2000f8ec0ff */
[----:B------:R-:W-:Y:S02]  /*28b0*/  F2FP.BF16.F32.PACK_AB R5, R23, R22 ;  /* 0x000000161705723e */ /* 0x000fe400000010ff */
[----:B------:R3:W-:Y:S01]  /*28c0*/  MUFU.EX2 R26, R85 ;  /* 0x00000055001a7308 */ /* 0x0007e20000000800 */
[----:B------:R-:W-:Y:S01]  /*28d0*/  F2FP.BF16.F32.PACK_AB R6, R25, R24 ;  /* 0x000000181906723e */ /* 0x000fe200000010ff */
[----:B-1----:R-:W-:Y:S01]  /*28e0*/  FADD R83, R83, 1 ;  /* 0x3f80000053537421 */ /* 0x002fe20000000000 */
[----:B------:R-:W-:Y:S01]  /*28f0*/  F2FP.BF16.F32.PACK_AB R7, R27, R82 ;  /* 0x000000521b07723e */ /* 0x000fe200000010ff */
[----:B------:R-:W-:-:S04]  /*2900*/  UIADD3 UR4, UPT, UPT, UR6, -UR4, URZ ;  /* 0x8000000406047290 */ /* 0x000fc8000fffe0ff */
[----:B------:R1:W-:Y:S01]  /*2910*/  STS.128 [R87], R4 ;  /* 0x0000000457007388 */ /* 0x0003e20000000c00 */
[----:B--2---:R-:W-:Y:S01]  /*2920*/  FMUL R93, R38, -1.4426950216293334961 ;  /* 0xbfb8aa3b265d7820 */ /* 0x004fe20000400000 */
[----:B------:R-:W-:Y:S01]  /*2930*/  MUFU.EX2 R88, R88 ;  /* 0x0000005800587308 */ /* 0x000fe20000000800 */
[----:B----4-:R-:W-:-:S04]  /*2940*/  FMUL R18, R53, R18 ;  /* 0x0000001235127220 */ /* 0x010fc80000400000 */
[----:B------:R-:W-:Y:S01]  /*2950*/  FMUL R21, R21, R18 ;  /* 0x0000001215157220 */ /* 0x000fe20000400000 */
[----:B---3--:R-:W-:Y:S02]  /*2960*/  FMUL R85, R47, -1.4426950216293334961 ;  /* 0xbfb8aa3b2f557820 */ /* 0x008fe40000400000 */
[----:B------:R-:W2:Y:S08]  /*2970*/  MUFU.EX2 R89, R89 ;  /* 0x0000005900597308 */ /* 0x000eb00000000800 */
[----:B------:R-:W3:Y:S01]  /*2980*/  MUFU.EX2 R85, R85 ;  /* 0x0000005500557308 */ /* 0x000ee20000000800 */
[----:B--2---:R-:W-:-:S07]  /*2990*/  FADD R89, R89, 1 ;  /* 0x3f80000059597421 */ /* 0x004fce0000000000 */
[----:B-1----:R1:W-:Y:S01]  /*29a0*/  MUFU.EX2 R4, R91 ;  /* 0x0000005b00047308 */ /* 0x0023e20000000800 */
[----:B------:R-:W-:Y:S01]  /*29b0*/  FMUL R6, R41, UR33 ;  /* 0x0000002129067c20 */ /* 0x000fe20008400000 */
[----:B------:R-:W-:Y:S01]  /*29c0*/  FMUL R87, R48, -1.4426950216293334961 ;  /* 0xbfb8aa3b30577820 */ /* 0x000fe20000400000 */
[----:B------:R-:W-:Y:S01]  /*29d0*/  FMUL R7, R49, -1.4426950216293334961 ;  /* 0xbfb8aa3b31077820 */ /* 0x000fe20000400000 */
[----:B---3--:R-:W-:Y:S01]  /*29e0*/  FADD R85, R85, 1 ;  /* 0x3f80000055557421 */ /* 0x008fe20000000000 */
[----:B------:R-:W-:-:S03]  /*29f0*/  FMUL R15, R6, -1.4426950216293334961 ;  /* 0xbfb8aa3b060f7820 */ /* 0x000fc60000400000 */
[----:B------:R-:W2:Y:S08]  /*2a00*/  MUFU.RCP R5, R92 ;  /* 0x0000005c00057308 */ /* 0x000eb00000001000 */
[----:B------:R-:W3:Y:S01]  /*2a10*/  MUFU.EX2 R87, R87 ;  /* 0x0000005700577308 */ /* 0x000ee20000000800 */
[----:B-1----:R-:W-:Y:S01]  /*2a20*/  FADD R91, R90, 1 ;  /* 0x3f8000005a5b7421 */ /* 0x002fe20000000000 */
[----:B------:R-:W-:Y:S01]  /*2a30*/  FADD R90, R81, 1 ;  /* 0x3f800000515a7421 */ /* 0x000fe20000000000 */
[----:B------:R-:W-:-:S05]  /*2a40*/  FMUL R81, R39, -1.4426950216293334961 ;  /* 0xbfb8aa3b27517820 */ /* 0x000fca0000400000 */
[----:B------:R-:W1:Y:S01]  /*2a50*/  MUFU.RCP R41, R91 ;  /* 0x0000005b00297308 */ /* 0x000e620000001000 */
[----:B--2---:R-:W-:Y:S01]  /*2a60*/  FMUL R5, R52, R5 ;  /* 0x0000000534057220 */ /* 0x004fe20000400000 */
[----:B------:R-:W-:-:S03]  /*2a70*/  FADD R92, R26, 1 ;  /* 0x3f8000001a5c7421 */ /* 0x000fc60000000000 */
[----:B------:R-:W-:Y:S01]  /*2a80*/  FMUL R20, R20, R5 ;  /* 0x0000000514147220 */ /* 0x000fe20000400000 */
[----:B------:R-:W-:Y:S02]  /*2a90*/  FMUL R5, R40, UR33 ;  /* 0x0000002128057c20 */ /* 0x000fe40008400000 */
[----:B------:R-:W2:Y:S01]  /*2aa0*/  MUFU.RCP R40, R90 ;  /* 0x0000005a00287308 */ /* 0x000ea20000001000 */
[----:B---3--:R-:W-:Y:S01]  /*2ab0*/  FADD R87, R87, 1 ;  /* 0x3f80000057577421 */ /* 0x008fe20000000000 */
[----:B------:R-:W-:Y:S01]  /*2ac0*/  FMUL R18, R5, -1.4426950216293334961 ;  /* 0xbfb8aa3b05127820 */ /* 0x000fe20000400000 */
[----:B------:R-:W-:-:S05]  /*2ad0*/  F2FP.BF16.F32.PACK_AB R20, R21, R20 ;  /* 0x000000141514723e */ /* 0x000fca00000010ff */
[----:B------:R-:W-:Y:S01]  /*2ae0*/  MUFU.EX2 R90, R93 ;  /* 0x0000005d005a7308 */ /* 0x000fe20000000800 */
[----:B-1----:R-:W-:Y:S01]  /*2af0*/  FMUL R41, R54, R41 ;  /* 0x0000002936297220 */ /* 0x002fe20000400000 */
[----:B------:R-:W-:-:S03]  /*2b00*/  FMUL R91, R37, -1.4426950216293334961 ;  /* 0xbfb8aa3b255b7820 */ /* 0x000fc60000400000 */
[----:B------:R-:W-:-:S03]  /*2b10*/  FMUL R22, R22, R41 ;  /* 0x0000002916167220 */ /* 0x000fc60000400000 */
[----:B------:R-:W1:Y:S01]  /*2b20*/  MUFU.RCP R41, R83 ;  /* 0x0000005300297308 */ /* 0x000e620000001000 */
[----:B--2---:R-:W-:-:S04]  /*2b30*/  FMUL R40, R55, R40 ;  /* 0x0000002837287220 */ /* 0x004fc80000400000 */
[----:B------:R-:W-:Y:S01]  /*2b40*/  FMUL R23, R23, R40 ;  /* 0x0000002817177220 */ /* 0x000fe20000400000 */
[----:B------:R-:W-:Y:S01]  /*2b50*/  FADD R40, R84, 1 ;  /* 0x3f80000054287421 */ /* 0x000fe20000000000 */
[----:B------:R-:W-:Y:S01]  /*2b60*/  FMUL R84, R36, -1.4426950216293334961 ;  /* 0xbfb8aa3b24547820 */ /* 0x000fe20000400000 */
[----:B------:R-:W-:Y:S02]  /*2b70*/  MUFU.EX2 R7, R7 ;  /* 0x0000000700077308 */ /* 0x000fe40000000800 */
[----:B------:R-:W-:-:S06]  /*2b80*/  F2FP.BF16.F32.PACK_AB R21, R23, R22 ;  /* 0x000000161715723e */ /* 0x000fcc00000010ff */
[----:B------:R-:W2:Y:S01]  /*2b90*/  MUFU.RCP R26, R92 ;  /* 0x0000005c001a7308 */ /* 0x000ea20000001000 */
[----:B-1----:R-:W-:Y:S01]  /*2ba0*/  FMUL R93, R56, R41 ;  /* 0x00000029385d7220 */ /* 0x002fe20000400000 */
[----:B------:R-:W-:-:S03]  /*2bb0*/  FMUL R83, R59, UR33 ;  /* 0x000000213b537c20 */ /* 0x000fc60008400000 */
[----:B------:R-:W-:Y:S01]  /*2bc0*/  FMUL R24, R24, R93 ;  /* 0x0000005d18187220 */ /* 0x000fe20000400000 */
[----:B------:R-:W-:Y:S01]  /*2bd0*/  FADD R93, R4, 1 ;  /* 0x3f800000045d7421 */ /* 0x000fe20000000000 */
[----:B------:R-:W-:Y:S01]  /*2be0*/  FMUL R4, R43, -1.4426950216293334961 ;  /* 0xbfb8aa3b2b047820 */ /* 0x000fe20000400000 */
[----:B------:R-:W1:Y:S08]  /*2bf0*/  MUFU.RCP R41, R86 ;  /* 0x0000005600297308 */ /* 0x000e700000001000 */
[----:B------:R-:W3:Y:S01]  /*2c00*/  MUFU.RCP R86, R85 ;  /* 0x0000005500567308 */ /* 0x000ee20000001000 */
[----:B--2---:R-:W-:Y:S01]  /*2c10*/  FMUL R26, R57, R26 ;  /* 0x0000001a391a7220 */ /* 0x004fe20000400000 */
[----:B------:R-:W-:-:S03]  /*2c20*/  FMUL R92, R61, -1.4426950216293334961 ;  /* 0xbfb8aa3b3d5c7820 */ /* 0x000fc60000400000 */
[----:B------:R-:W-:-:S03]  /*2c30*/  FMUL R25, R25, R26 ;  /* 0x0000001a19197220 */ /* 0x000fc60000400000 */
[----:B------:R-:W2:Y:S01]  /*2c40*/  MUFU.RCP R85, R87 ;  /* 0x0000005700557308 */ /* 0x000ea20000001000 */
[----:B-1----:R-:W-:Y:S01]  /*2c50*/  FMUL R41, R44, R41 ;  /* 0x000000292c297220 */ /* 0x002fe20000400000 */
[----:B------:R-:W-:-:S03]  /*2c60*/  F2FP.BF16.F32.PACK_AB R22, R25, R24 ;  /* 0x000000181916723e */ /* 0x000fc600000010ff */
[----:B------:R-:W-:Y:S01]  /*2c70*/  FMUL R26, R12, R41 ;  /* 0x000000290c1a7220 */ /* 0x000fe20000400000 */
[----:B------:R-:W-:Y:S02]  /*2c80*/  FMUL R12, R42, -1.4426950216293334961 ;  /* 0xbfb8aa3b2a0c7820 */ /* 0x000fe40000400000 */
[----:B------:R-:W1:Y:S01]  /*2c90*/  MUFU.EX2 R18, R18 ;  /* 0x0000001200127308 */ /* 0x000e620000000800 */
[----:B---3--:R-:W-:-:S04]  /*2ca0*/  FMUL R86, R47, R86 ;  /* 0x000000562f567220 */ /* 0x008fc80000400000 */
[----:B------:R-:W-:Y:S01]  /*2cb0*/  FMUL R59, R79, R86 ;  /* 0x000000564f3b7220 */ /* 0x000fe20000400000 */
[----:B------:R-:W-:Y:S01]  /*2cc0*/  FADD R79, R7, 1 ;  /* 0x3f800000074f7421 */ /* 0x000fe20000000000 */
[----:B------:R-:W-:Y:S01]  /*2cd0*/  FMUL R86, R60, UR33 ;  /* 0x000000213c567c20 */ /* 0x000fe20008400000 */
[----:B------:R-:W-:Y:S01]  /*2ce0*/  MUFU.EX2 R15, R15 ;  /* 0x0000000f000f7308 */ /* 0x000fe20000000800 */
[----:B--2---:R-:W-:Y:S01]  /*2cf0*/  FMUL R7, R48, R85 ;  /* 0x0000005530077220 */ /* 0x004fe20000400000 */
[----:B------:R-:W-:-:S03]  /*2d00*/  FMUL R87, R65, UR33 ;  /* 0x0000002141577c20 */ /* 0x000fc60008400000 */
[----:B------:R-:W-:Y:S01]  /*2d10*/  FMUL R60, R16, R7 ;  /* 0x00000007103c7220 */ /* 0x000fe20000400000 */
[----:B------:R-:W-:Y:S01]  /*2d20*/  FADD R16, R88, 1 ;  /* 0x3f80000058107421 */ /* 0x000fe20000000000 */
[----:B------:R-:W-:Y:S01]  /*2d30*/  FMUL R7, R86, -1.4426950216293334961 ;  /* 0xbfb8aa3b56077820 */ /* 0x000fe20000400000 */
[----:B------:R-:W2:Y:S01]  /*2d40*/  MUFU.RCP R79, R79 ;  /* 0x0000004f004f7308 */ /* 0x000ea20000001000 */
[----:B-1----:R-:W-:-:S07]  /*2d50*/  FADD R18, R18, 1 ;  /* 0x3f80000012127421 */ /* 0x002fce0000000000 */
[----:B------:R-:W1:Y:S08]  /*2d60*/  MUFU.RCP R40, R40 ;  /* 0x0000002800287308 */ /* 0x000e700000001000 */
[----:B------:R3:W4:Y:S01]  /*2d70*/  MUFU.RCP R85, R89 ;  /* 0x0000005900557308 */ /* 0x0007220000001000 */
[----:B--2---:R-:W-:-:S04]  /*2d80*/  FMUL R88, R49, R79 ;  /* 0x0000004f31587220 */ /* 0x004fc80000400000 */
[----:B------:R-:W-:Y:S01]  /*2d90*/  FMUL R79, R17, R88 ;  /* 0x00000058114f7220 */ /* 0x000fe20000400000 */
[----:B------:R-:W-:Y:S01]  /*2da0*/  FADD R17, R90, 1 ;  /* 0x3f8000005a117421 */ /* 0x000fe20000000000 */
[----:B------:R-:W-:Y:S01]  /*2db0*/  FMUL R90, R66, UR33 ;  /* 0x00000021425a7c20 */ /* 0x000fe20008400000 */
[----:B------:R-:W2:Y:S01]  /*2dc0*/  MUFU.RCP R16, R16 ;  /* 0x0000001000107308 */ /* 0x000ea20000001000 */
[----:B-1----:R-:W-:-:S04]  /*2dd0*/  FMUL R40, R45, R40 ;  /* 0x000000282d287220 */ /* 0x002fc80000400000 */
[----:B------:R-:W-:Y:S01]  /*2de0*/  FMUL R41, R13, R40 ;  /* 0x000000280d297220 */ /* 0x000fe20000400000 */
[----:B------:R-:W-:Y:S02]  /*2df0*/  FMUL R13, R83, -1.4426950216293334961 ;  /* 0xbfb8aa3b530d7820 */ /* 0x000fe40000400000 */
[----:B------:R-:W1:Y:S01]  /*2e00*/  MUFU.RCP R17, R17 ;  /* 0x0000001100117308 */ /* 0x000e620000001000 */
[----:B---3--:R-:W-:Y:S01]  /*2e10*/  FADD R89, R15, 1 ;  /* 0x3f8000000f597421 */ /* 0x008fe20000000000 */
[----:B----4-:R-:W-:Y:S01]  /*2e20*/  FMUL R85, R50, R85 ;  /* 0x0000005532557220 */ /* 0x010fe20000400000 */
[----:B------:R-:W-:Y:S02]  /*2e30*/  F2FP.BF16.F32.PACK_AB R24, R41, R26 ;  /* 0x0000001a2918723e */ /* 0x000fe400000010ff */
[----:B------:R-:W-:Y:S01]  /*2e40*/  F2FP.BF16.F32.PACK_AB R26, R79, R60 ;  /* 0x0000003c4f1a723e */ /* 0x000fe200000010ff */
[----:B------:R-:W-:Y:S01]  /*2e50*/  FMUL R80, R80, R85 ;  /* 0x0000005550507220 */ /* 0x000fe20000400000 */
[----:B------:R-:W-:Y:S01]  /*2e60*/  FMUL R85, R63, UR33 ;  /* 0x000000213f557c20 */ /* 0x000fe20008400000 */
[----:B------:R-:W3:Y:S01]  /*2e70*/  MUFU.EX2 R81, R81 ;  /* 0x0000005100517308 */ /* 0x000ee20000000800 */
[----:B--2---:R-:W-:-:S02]  /*2e80*/  FMUL R88, R51, R16 ;  /* 0x0000001033587220 */ /* 0x004fc40000400000 */
[----:B------:R-:W-:Y:S02]  /*2e90*/  FMUL R15, R85, -1.4426950216293334961 ;  /* 0xbfb8aa3b550f7820 */ /* 0x000fe40000400000 */
[----:B------:R-:W-:Y:S01]  /*2ea0*/  FMUL R63, R19, R88 ;  /* 0x00000058133f7220 */ /* 0x000fe20000400000 */
[----:B------:R-:W-:Y:S02]  /*2eb0*/  FMUL R88, R62, UR33 ;  /* 0x000000213e587c20 */ /* 0x000fe40008400000 */
[----:B------:R-:W2:Y:S01]  /*2ec0*/  MUFU.RCP R93, R93 ;  /* 0x0000005d005d7308 */ /* 0x000ea20000001000 */
[----:B-1----:R-:W-:Y:S01]  /*2ed0*/  FMUL R17, R38, R17 ;  /* 0x0000001126117220 */ /* 0x002fe20000400000 */
[----:B------:R-:W-:-:S03]  /*2ee0*/  FMUL R16, R88, -1.4426950216293334961 ;  /* 0xbfb8aa3b58107820 */ /* 0x000fc60000400000 */
[----:B------:R-:W-:Y:S01]  /*2ef0*/  FMUL R66, R75, R17 ;  /* 0x000000114b427220 */ /* 0x000fe20000400000 */
[----:B------:R-:W-:Y:S02]  /*2f00*/  FMUL R17, R90, -1.4426950216293334961 ;  /* 0xbfb8aa3b5a117820 */ /* 0x000fe40000400000 */
[----:B------:R-:W1:Y:S01]  /*2f10*/  MUFU.EX2 R12, R12 ;  /* 0x0000000c000c7308 */ /* 0x000e620000000800 */
[----:B---3--:R-:W-:-:S07]  /*2f20*/  FADD R75, R81, 1 ;  /* 0x3f800000514b7421 */ /* 0x008fce0000000000 */
[----:B------:R-:W3:Y:S01]  /*2f30*/  MUFU.RCP R18, R18 ;  /* 0x0000001200127308 */ /* 0x000ee20000001000 */
[----:B--2---:R-:W-:-:S04]  /*2f40*/  FMUL R93, R46, R93 ;  /* 0x0000005d2e5d7220 */ /* 0x004fc80000400000 */
[----:B------:R-:W-:Y:S01]  /*2f50*/  FMUL R40, R14, R93 ;  /* 0x0000005d0e287220 */ /* 0x000fe20000400000 */
[----:B------:R-:W-:Y:S02]  /*2f60*/  FMUL R14, R58, -1.4426950216293334961 ;  /* 0xbfb8aa3b3a0e7820 */ /* 0x000fe40000400000 */
[----:B------:R-:W2:Y:S01]  /*2f70*/  MUFU.EX2 R4, R4 ;  /* 0x0000000400047308 */ /* 0x000ea20000000800 */
[----:B-1----:R-:W-:Y:S01]  /*2f80*/  FADD R81, R12, 1 ;  /* 0x3f8000000c517421 */ /* 0x002fe20000000000 */
[----:B------:R-:W-:-:S06]  /*2f90*/  F2FP.BF16.F32.PACK_AB R25, R59, R40 ;  /* 0x000000283b19723e */ /* 0x000fcc00000010ff */
[----:B------:R-:W1:Y:S01]  /*2fa0*/  MUFU.RCP R89, R89 ;  /* 0x0000005900597308 */ /* 0x000e620000001000 */
[----:B---3--:R-:W-:-:S04]  /*2fb0*/  FMUL R19, R5, R18 ;  /* 0x0000001205137220 */ /* 0x008fc80000400000 */
[----:B------:R-:W-:Y:S01]  /*2fc0*/  FMUL R62, R8, R19 ;  /* 0x00000013083e7220 */ /* 0x000fe20000400000 */
[----:B------:R-:W-:Y:S02]  /*2fd0*/  FMUL R8, R87, -1.4426950216293334961 ;  /* 0xbfb8aa3b57087820 */ /* 0x000fe40000400000 */
[----:B------:R-:W3:Y:S01]  /*2fe0*/  MUFU.EX2 R84, R84 ;  /* 0x0000005400547308 */ /* 0x000ee20000000800 */
[----:B--2---:R-:W-:-:S07]  /*2ff0*/  FADD R4, R4, 1 ;  /* 0x3f80000004047421 */ /* 0x004fce0000000000 */
[----:B------:R-:W2:Y:S01]  /*3000*/  MUFU.EX2 R91, R91 ;  /* 0x0000005b005b7308 */ /* 0x000ea20000000800 */
[C---:B-1----:R-:W-:Y:S01]  /*3010*/  FMUL R18, R6.reuse, R89 ;  /* 0x0000005906127220 */ /* 0x042fe20000400000 */
[----:B------:R-:W-:Y:S02]  /*3020*/  F2FP.BF16.F32.PACK_AB R6, R6, R5 ;  /* 0x000000050606723e */ /* 0x000fe400000010ff */
[----:B------:R-:W-:Y:S01]  /*3030*/  F2FP.BF16.F32.PACK_AB R5, R39, R38 ;  /* 0x000000262705723e */ /* 0x000fe200000010ff */
[----:B------:R-:W-:Y:S01]  /*3040*/  FMUL R65, R9, R18 ;  /* 0x0000001209417220 */ /* 0x000fe20000400000 */
[----:B------:R-:W-:Y:S01]  /*3050*/  FMUL R18, R64, -1.4426950216293334961 ;  /* 0xbfb8aa3b40127820 */ /* 0x000fe20000400000 */
[----:B------:R-:W-:Y:S01]  /*3060*/  FMUL R9, R67, -1.4426950216293334961 ;  /* 0xbfb8aa3b43097820 */ /* 0x000fe20000400000 */
[----:B------:R-:W1:Y:S01]  /*3070*/  MUFU.EX2 R13, R13 ;  /* 0x0000000d000d7308 */ /* 0x000e620000000800 */
[----:B---3--:R-:W-:Y:S01]  /*3080*/  FADD R89, R84, 1 ;  /* 0x3f80000054597421 */ /* 0x008fe20000000000 */
[----:B------:R-:W-:-:S06]  /*3090*/  F2FP.BF16.F32.PACK_AB R62, R65, R62 ;  /* 0x0000003e413e723e */ /* 0x000fcc00000010ff */
[----:B------:R-:W3:Y:S01]  /*30a0*/  MUFU.RCP R75, R75 ;  /* 0x0000004b004b7308 */ /* 0x000ee20000001000 */
[----:B--2---:R-:W-:-:S07]  /*30b0*/  FADD R84, R91, 1 ;  /* 0x3f8000005b547421 */ /* 0x004fce0000000000 */
[----:B------:R-:W2:Y:S01]  /*30c0*/  MUFU.RCP R81, R81 ;  /* 0x0000005100517308 */ /* 0x000ea20000001000 */
[----:B-1----:R-:W-:-:S07]  /*30d0*/  FADD R12, R13, 1 ;  /* 0x3f8000000d0c7421 */ /* 0x002fce0000000000 */
[----:B------:R-:W1:Y:S01]  /*30e0*/  MUFU.EX2 R7, R7 ;  /* 0x0000000700077308 */ /* 0x000e620000000800 */
[----:B---3--:R-:W-:-:S04]  /*30f0*/  FMUL R75, R39, R75 ;  /* 0x0000004b274b7220 */ /* 0x008fc80000400000 */
[----:B------:R-:W-:-:S03]  /*3100*/  FMUL R75, R74, R75 ;  /* 0x0000004b4a4b7220 */ /* 0x000fc60000400000 */
[----:B------:R-:W3:Y:S01]  /*3110*/  MUFU.RCP R4, R4 ;  /* 0x0000000400047308 */ /* 0x000ee20000001000 */
[----:B--2---:R-:W-:-:S04]  /*3120*/  FMUL R81, R42, R81 ;  /* 0x000000512a517220 */ /* 0x004fc80000400000 */
[----:B------:R-:W-:-:S03]  /*3130*/  FMUL R78, R78, R81 ;  /* 0x000000514e4e7220 */ /* 0x000fc60000400000 */
[----:B------:R-:W2:Y:S01]  /*3140*/  MUFU.RCP R89, R89 ;  /* 0x0000005900597308 */ /* 0x000ea20000001000 */
[----:B-1----:R-:W-:-:S07]  /*3150*/  FADD R7, R7, 1 ;  /* 0x3f80000007077421 */ /* 0x002fce0000000000 */
[----:B------:R-:W1:Y:S01]  /*3160*/  MUFU.EX2 R14, R14 ;  /* 0x0000000e000e7308 */ /* 0x000e620000000800 */
[----:B---3--:R-:W-:-:S04]  /*3170*/  FMUL R4, R43, R4 ;  /* 0x000000042b047220 */ /* 0x008fc80000400000 */
[----:B------:R-:W-:-:S03]  /*3180*/  FMUL R81, R11, R4 ;  /* 0x000000040b517220 */ /* 0x000fc60000400000 */
[----:B------:R-:W3:Y:S01]  /*3190*/  MUFU.EX2 R92, R92 ;  /* 0x0000005c005c7308 */ /* 0x000ee20000000800 */
[----:B--2---:R-:W-:-:S04]  /*31a0*/  FMUL R74, R36, R89 ;  /* 0x00000059244a7220 */ /* 0x004fc80000400000 */
[----:B------:R-:W-:-:S03]  /*31b0*/  FMUL R74, R77, R74 ;  /* 0x0000004a4d4a7220 */ /* 0x000fc60000400000 */
[----:B------:R-:W2:Y:S01]  /*31c0*/  MUFU.EX2 R8, R8 ;  /* 0x0000000800087308 */ /* 0x000ea20000000800 */
[----:B-1----:R-:W-:-:S07]  /*31d0*/  FADD R19, R14, 1 ;  /* 0x3f8000000e137421 */ /* 0x002fce0000000000 */
[----:B------:R-:W1:Y:S01]  /*31e0*/  MUFU.RCP R84, R84 ;  /* 0x0000005400547308 */ /* 0x000e620000001000 */
[----:B---3--:R-:W-:-:S07]  /*31f0*/  FADD R14, R92, 1 ;  /* 0x3f8000005c0e7421 */ /* 0x008fce0000000000 */
[----:B------:R-:W3:Y:S01]  /*3200*/  MUFU.EX2 R15, R15 ;  /* 0x0000000f000f7308 */ /* 0x000ee20000000800 */
[----:B--2---:R-:W-:Y:S01]  /*3210*/  FADD R4, R8, 1 ;  /* 0x3f80000008047421 */ /* 0x004fe20000000000 */
[----:B------:R-:W-:Y:S01]  /*3220*/  FMUL R8, R30, UR33 ;  /* 0x000000211e087c20 */ /* 0x000fe20008400000 */
[----:B------:R-:W-:-:S05]  /*3230*/  FMUL R30, R34, UR33 ;  /* 0x00000021221e7c20 */ /* 0x000fca0008400000 */
[----:B------:R-:W2:Y:S01]  /*3240*/  MUFU.EX2 R16, R16 ;  /* 0x0000001000107308 */ /* 0x000ea20000000800 */
[----:B-1----:R-:W-:-:S04]  /*3250*/  FMUL R77, R37, R84 ;  /* 0x00000054254d7220 */ /* 0x002fc80000400000 */
[----:B------:R-:W-:-:S03]  /*3260*/  FMUL R77, R76, R77 ;  /* 0x0000004d4c4d7220 */ /* 0x000fc60000400000 */
[----:B------:R-:W1:Y:S01]  /*3270*/  MUFU.RCP R12, R12 ;  /* 0x0000000c000c7308 */ /* 0x000e620000001000 */
[----:B---3--:R-:W-:Y:S01]  /*3280*/  FADD R15, R15, 1 ;  /* 0x3f8000000f0f7421 */ /* 0x008fe20000000000 */
[----:B------:R-:W-:-:S06]  /*3290*/  F2FP.BF16.F32.PACK_AB R60, R77, R74 ;  /* 0x0000004a4d3c723e */ /* 0x000fcc00000010ff */
[----:B------:R-:W3:Y:S01]  /*32a0*/  MUFU.EX2 R18, R18 ;  /* 0x0000001200127308 */ /* 0x000ee20000000800 */
[----:B--2---:R-:W-:-:S07]  /*32b0*/  FADD R91, R16, 1 ;  /* 0x3f800000105b7421 */ /* 0x004fce0000000000 */
[----:B------:R-:W2:Y:S01]  /*32c0*/  MUFU.EX2 R9, R9 ;  /* 0x0000000900097308 */ /* 0x000ea20000000800 */
[----:B-1----:R-:W-:-:S04]  /*32d0*/  FMUL R12, R83, R12 ;  /* 0x0000000c530c7220 */ /* 0x002fc80000400000 */
[----:B------:R-:W-:Y:S01]  /*32e0*/  FMUL R76, R27, R12 ;  /* 0x0000000c1b4c7220 */ /* 0x000fe20000400000 */
[----:B------:R-:W-:Y:S02]  /*32f0*/  MOV R27, UR8 ;  /* 0x00000008001b7c02 */ /* 0x000fe40008000f00 */
[----:B------:R-:W1:Y:S01]  /*3300*/  MUFU.EX2 R17, R17 ;  /* 0x0000001100117308 */ /* 0x000e620000000800 */
[----:B---3--:R-:W-:Y:S01]  /*3310*/  FADD R13, R18, 1 ;  /* 0x3f800000120d7421 */ /* 0x008fe20000000000 */
[----:B------:R-:W-:Y:S01]  /*3320*/  FMUL R18, R33, UR33 ;  /* 0x0000002121127c20 */ /* 0x000fe20008400000 */
[----:B------:R-:W-:Y:S01]  /*3330*/  FMUL R33, R32, UR33 ;  /* 0x0000002120217c20 */ /* 0x000fe20008400000 */
[C---:B------:R-:W-:Y:S02]  /*3340*/  LEA R38, R27.reuse, R2, 0xd ;  /* 0x000000021b267211 */ /* 0x040fe400078e68ff */
[----:B------:R-:W-:Y:S02]  /*3350*/  LEA R39, R27, R69, 0xd ;  /* 0x000000451b277211 */ /* 0x000fe400078e68ff */
[----:B------:R-:W3:Y:S01]  /*3360*/  MUFU.RCP R7, R7 ;  /* 0x0000000700077308 */ /* 0x000ee20000001000 */
[----:B--2---:R-:W-:Y:S01]  /*3370*/  FADD R12, R9, 1 ;  /* 0x3f800000090c7421 */ /* 0x004fe20000000000 */
[----:B------:R-:W-:-:S06]  /*3380*/  FMUL R9, R35, UR33 ;  /* 0x0000002123097c20 */ /* 0x000fcc0008400000 */
[----:B------:R-:W2:Y:S01]  /*3390*/  MUFU.RCP R14, R14 ;  /* 0x0000000e000e7308 */ /* 0x000ea20000001000 */
[----:B-1----:R-:W-:Y:S01]  /*33a0*/  FADD R11, R17, 1 ;  /* 0x3f800000110b7421 */ /* 0x002fe20000000000 */
[----:B------:R-:W-:-:S06]  /*33b0*/  FMUL R17, R31, UR33 ;  /* 0x000000211f117c20 */ /* 0x000fcc0008400000 */
[----:B------:R-:W1:Y:S01]  /*33c0*/  MUFU.RCP R19, R19 ;  /* 0x0000001300137308 */ /* 0x000e620000001000 */
[----:B---3--:R-:W-:-:S04]  /*33d0*/  FMUL R7, R86, R7 ;  /* 0x0000000756077220 */ /* 0x008fc80000400000 */
[----:B------:R-:W-:-:S03]  /*33e0*/  FMUL R35, R28, R7 ;  /* 0x000000071c237220 */ /* 0x000fc60000400000 */
[----:B------:R-:W3:Y:S01]  /*33f0*/  MUFU.RCP R16, R15 ;  /* 0x0000000f00107308 */ /* 0x000ee20000001000 */
[----:B--2---:R-:W-:-:S04]  /*3400*/  FMUL R34, R61, R14 ;  /* 0x0000000e3d227220 */ /* 0x004fc80000400000 */
[----:B------:R-:W-:-:S03]  /*3410*/  FMUL R34, R29, R34 ;  /* 0x000000221d227220 */ /* 0x000fc60000400000 */
[----:B------:R-:W2:Y:S01]  /*3420*/  MUFU.RCP R4, R4 ;  /* 0x0000000400047308 */ /* 0x000ea20000001000 */
[----:B-1----:R-:W-:-:S04]  /*3430*/  FMUL R19, R58, R19 ;  /* 0x000000133a137220 */ /* 0x002fc80000400000 */
[----:B------:R-:W-:Y:S01]  /*3440*/  FMUL R89, R82, R19 ;  /* 0x0000001352597220 */ /* 0x000fe20000400000 */
[----:B------:R-:W-:Y:S02]  /*3450*/  F2FP.BF16.F32.PACK_AB R19, R9, R30 ;  /* 0x0000001e0913723e */ /* 0x000fe400000010ff */
[----:B------:R-:W1:Y:S01]  /*3460*/  MUFU.RCP R91, R91 ;  /* 0x0000005b005b7308 */ /* 0x000e620000001000 */
[----:B---3--:R-:W-:Y:S01]  /*3470*/  FMUL R14, R85, R16 ;  /* 0x00000010550e7220 */ /* 0x008fe20000400000 */
[----:B------:R-:W-:Y:S02]  /*3480*/  F2FP.BF16.F32.PACK_AB R16, R29, R28 ;  /* 0x0000001c1d10723e */ /* 0x000fe400000010ff */
[----:B------:R-:W-:Y:S01]  /*3490*/  F2FP.BF16.F32.PACK_AB R15, R83, R58 ;  /* 0x0000003a530f723e */ /* 0x000fe200000010ff */
[C---:B------:R-:W-:Y:S01]  /*34a0*/  FMUL R31, R17.reuse, R14 ;  /* 0x0000000e111f7220 */ /* 0x040fe20000400000 */
[----:B------:R-:W-:Y:S02]  /*34b0*/  F2FP.BF16.F32.PACK_AB R17, R17, R8 ;  /* 0x000000081111723e */ /* 0x000fe400000010ff */
[----:B------:R-:W3:Y:S01]  /*34c0*/  MUFU.RCP R13, R13 ;  /* 0x0000000d000d7308 */ /* 0x000ee20000001000 */
[----:B--2---:R-:W-:Y:S01]  /*34d0*/  FMUL R7, R87, R4 ;  /* 0x0000000457077220 */ /* 0x004fe20000400000 */
[----:B------:R-:W-:-:S02]  /*34e0*/  LEA R4, R10, R69, 0xd ;  /* 0x000000450a047211 */ /* 0x000fc400078e68ff */
[----:B------:R-:W-:Y:S01]  /*34f0*/  F2FP.BF16.F32.PACK_AB R10, R49, R48 ;  /* 0x00000030310a723e */ /* 0x000fe200000010ff */
[C---:B------:R-:W-:Y:S01]  /*3500*/  FMUL R28, R18.reuse, R7 ;  /* 0x00000007121c7220 */ /* 0x040fe20000400000 */
[----:B------:R-:W-:Y:S02]  /*3510*/  F2FP.BF16.F32.PACK_AB R18, R18, R33 ;  /* 0x000000211212723e */ /* 0x000fe400000010ff */
[----:B------:R-:W2:Y:S01]  /*3520*/  MUFU.RCP R11, R11 ;  /* 0x0000000b000b7308 */ /* 0x000ea20000001000 */
[----:B-1----:R-:W-:Y:S01]  /*3530*/  FMUL R91, R88, R91 ;  /* 0x0000005b585b7220 */ /* 0x002fe20000400000 */
[----:B------:R-:W-:Y:S01]  /*3540*/  F2FP.BF16.F32.PACK_AB R7, R43, R42 ;  /* 0x0000002a2b07723e */ /* 0x000fe200000010ff */
[----:B------:R1:W-:Y:S01]  /*3550*/  STS.128 [R4], R16 ;  /* 0x0000001004007388 */ /* 0x0003e20000000c00 */
[----:B------:R-:W-:Y:S01]  /*3560*/  F2FP.BF16.F32.PACK_AB R14, R57, R56 ;  /* 0x00000038390e723e */ /* 0x000fe200000010ff */
[----:B------:R-:W-:Y:S01]  /*3570*/  FMUL R32, R8, R91 ;  /* 0x0000005b08207220 */ /* 0x000fe20000400000 */
[----:B------:R-:W-:-:S02]  /*3580*/  F2FP.BF16.F32.PACK_AB R23, R76, R89 ;  /* 0x000000594c17723e */ /* 0x000fc400000010ff */
[----:B------:R-:W4:Y:S01]  /*3590*/  MUFU.RCP R12, R12 ;  /* 0x0000000c000c7308 */ /* 0x000f220000001000 */
[----:B---3--:R-:W-:Y:S01]  /*35a0*/  FMUL R8, R64, R13 ;  /* 0x0000000d40087220 */ /* 0x008fe20000400000 */
[----:B------:R-:W-:-:S03]  /*35b0*/  F2FP.BF16.F32.PACK_AB R13, R55, R54 ;  /* 0x00000036370d723e */ /* 0x000fc600000010ff */
[----:B------:R-:W-:Y:S01]  /*35c0*/  FMUL R33, R33, R8 ;  /* 0x0000000821217220 */ /* 0x000fe20000400000 */
[----:B------:R-:W-:Y:S01]  /*35d0*/  F2FP.BF16.F32.PACK_AB R8, R45, R44 ;  /* 0x0000002c2d08723e */ /* 0x000fe200000010ff */
[----:B--2---:R-:W-:-:S04]  /*35e0*/  FMUL R11, R90, R11 ;  /* 0x0000000b5a0b7220 */ /* 0x004fc80000400000 */
[----:B------:R-:W-:Y:S01]  /*35f0*/  FMUL R30, R30, R11 ;  /* 0x0000000b1e1e7220 */ /* 0x000fe20000400000 */
[----:B------:R-:W-:Y:S01]  /*3600*/  F2FP.BF16.F32.PACK_AB R11, R51, R50 ;  /* 0x00000032330b723e */ /* 0x000fe200000010ff */
[----:B----4-:R-:W-:-:S04]  /*3610*/  FMUL R12, R67, R12 ;  /* 0x0000000c430c7220 */ /* 0x010fc80000400000 */
[----:B------:R-:W-:Y:S01]  /*3620*/  FMUL R29, R9, R12 ;  /* 0x0000000c091d7220 */ /* 0x000fe20000400000 */
[----:B------:R-:W-:Y:S02]  /*3630*/  F2FP.BF16.F32.PACK_AB R9, R47, R46 ;  /* 0x0000002e2f09723e */ /* 0x000fe400000010ff */
[----:B------:R-:W-:Y:S02]  /*3640*/  F2FP.BF16.F32.PACK_AB R12, R53, R52 ;  /* 0x00000034350c723e */ /* 0x000fe400000010ff */
[----:B-1----:R-:W-:Y:S02]  /*3650*/  F2FP.BF16.F32.PACK_AB R4, R37, R36 ;  /* 0x000000242504723e */ /* 0x002fe400000010ff */
[C---:B------:R-:W-:Y:S02]  /*3660*/  LEA R37, R27.reuse, R3, 0xd ;  /* 0x000000031b257211 */ /* 0x040fe400078e68ff */
[----:B------:R-:W-:Y:S01]  /*3670*/  LEA R36, R27, R68, 0xd ;  /* 0x000000441b247211 */ /* 0x000fe200078e68ff */
[----:B------:R1:W-:Y:S01]  /*3680*/  STS.128 [R38], R4 ;  /* 0x0000000426007388 */ /* 0x0003e20000000c00 */
[----:B------:R-:W-:-:S02]  /*3690*/  F2FP.BF16.F32.PACK_AB R16, R61, R86 ;  /* 0x000000563d10723e */ /* 0x000fc400000010ff */
[----:B------:R-:W-:Y:S01]  /*36a0*/  F2FP.BF16.F32.PACK_AB R17, R85, R88 ;  /* 0x000000585511723e */ /* 0x000fe200000010ff */
[----:B------:R2:W-:Y:S01]  /*36b0*/  STS.128 [R37], R8 ;  /* 0x0000000825007388 */ /* 0x0005e20000000c00 */
[----:B------:R-:W-:Y:S02]  /*36c0*/  F2FP.BF16.F32.PACK_AB R18, R87, R64 ;  /* 0x000000405712723e */ /* 0x000fe400000010ff */
[----:B------:R-:W-:Y:S01]  /*36d0*/  F2FP.BF16.F32.PACK_AB R19, R67, R90 ;  /* 0x0000005a4313723e */ /* 0x000fe200000010ff */
[----:B------:R3:W-:Y:S01]  /*36e0*/  STS.128 [R36], R12 ;  /* 0x0000000c24007388 */ /* 0x0007e20000000c00 */
[----:B------:R-:W-:Y:S02]  /*36f0*/  F2FP.BF16.F32.PACK_AB R27, R63, R80 ;  /* 0x000000503f1b723e */ /* 0x000fe400000010ff */
[----:B------:R-:W-:Y:S01]  /*3700*/  F2FP.BF16.F32.PACK_AB R61, R75, R66 ;  /* 0x000000424b3d723e */ /* 0x000fe200000010ff */
[----:B------:R3:W-:Y:S01]  /*3710*/  STS.128 [R39], R16 ;  /* 0x0000001027007388 */ /* 0x0007e20000000c00 */
[----:B------:R-:W-:-:S02]  /*3720*/  F2FP.BF16.F32.PACK_AB R63, R81, R78 ;  /* 0x0000004e513f723e */ /* 0x000fc400000010ff */
[----:B-1----:R-:W-:Y:S02]  /*3730*/  F2FP.BF16.F32.PACK_AB R4, R34, R35 ;  /* 0x000000232204723e */ /* 0x002fe400000010ff */
[----:B------:R-:W-:Y:S02]  /*3740*/  F2FP.BF16.F32.PACK_AB R5, R31, R32 ;  /* 0x000000201f05723e */ /* 0x000fe400000010ff */
[----:B--2---:R-:W-:Y:S02]  /*3750*/  MOV R8, UR4 ;  /* 0x0000000400087c02 */ /* 0x004fe40008000f00 */
[----:B------:R-:W-:Y:S02]  /*3760*/  F2FP.BF16.F32.PACK_AB R6, R28, R33 ;  /* 0x000000211c06723e */ /* 0x000fe400000010ff */
[C---:B------:R-:W-:Y:S02]  /*3770*/  LEA R10, R8.reuse, R70, 0xd ;  /* 0x00000046080a7211 */ /* 0x040fe400078e68ff */
[----:B------:R-:W-:-:S02]  /*3780*/  LEA R9, R8, R71, 0xd ;  /* 0x0000004708097211 */ /* 0x000fc400078e68ff */
[C---:B------:R-:W-:Y:S01]  /*3790*/  LEA R11, R8.reuse, R72, 0xd ;  /* 0x00000048080b7211 */ /* 0x040fe200078e68ff */
[----:B------:R3:W-:Y:S01]  /*37a0*/  STS.128 [R10], R60 ;  /* 0x0000003c0a007388 */ /* 0x0007e20000000c00 */
[----:B------:R-:W-:Y:S02]  /*37b0*/  F2FP.BF16.F32.PACK_AB R7, R29, R30 ;  /* 0x0000001e1d07723e */ /* 0x000fe400000010ff */
[----:B------:R-:W-:Y:S01]  /*37c0*/  LEA R8, R8, R73, 0xd ;  /* 0x0000004908087211 */ /* 0x000fe200078e68ff */
[----:B------:R3:W-:Y:S04]  /*37d0*/  STS.128 [R9], R24 ;  /* 0x0000001809007388 */ /* 0x0007e80000000c00 */
[----:B------:R3:W-:Y:S04]  /*37e0*/  STS.128 [R11], R20 ;  /* 0x000000140b007388 */ /* 0x0007e80000000c00 */
[----:B------:R3:W-:Y:S01]  /*37f0*/  STS.128 [R8], R4 ;  /* 0x0000000408007388 */ /* 0x0007e20000000c00 */
[----:B------:R1:W-:Y:S06]  /*3800*/  MEMBAR.ALL.CTA ;  /* 0x0000000000007992 */ /* 0x0003ec0000008000 */
[----:B-1----:R-:W1:Y:S02]  /*3810*/  FENCE.VIEW.ASYNC.S ;  /* 0x00000000000073c6 */ /* 0x002e640000000000 */
[----:B-1----:R-:W-:Y:S06]  /*3820*/  BAR.SYNC.DEFER_BLOCKING 0x1, 0x80 ;  /* 0x0042000000007b1d */ /* 0x002fec0000010000 */
[----:B------:R-:W-:Y:S05]  /*3830*/  BRA.U UP0, `(.L_x_37) ;  /* 0x0000000100507547 */ /* 0x000fea000b800000 */
[----:B------:R-:W-:Y:S02]  /*3840*/  USHF.L.U32 UR12, UR12, 0xc, URZ ;  /* 0x0000000c0c0c7899 */ /* 0x000fe400080006ff */
[----:B------:R-:W-:Y:S02]  /*3850*/  USHF.L.U32 UR8, UR8, 0xc, URZ ;  /* 0x0000000c08087899 */ /* 0x000fe400080006ff */
[----:B------:R-:W-:Y:S02]  /*3860*/  USHF.L.U32 UR4, UR4, 0xc, URZ ;  /* 0x0000000c04047899 */ /* 0x000fe400080006ff */
[----:B------:R-:W-:Y:S02]  /*3870*/  UIADD3 UR12, UPT, UPT, UR12, UR12, URZ ;  /* 0x0000000c0c0c7290 */ /* 0x000fe4000fffe0ff */
[----:B------:R-:W-:Y:S02]  /*3880*/  ULEA UR13, UR34, UR13, 0x7 ;  /* 0x0000000d220d7291 */ /* 0x000fe4000f8e38ff */
[----:B------:R-:W-:-:S02]  /*3890*/  UIADD3 UR8, UPT, UPT, UR8, UR8, URZ ;  /* 0x0000000808087290 */ /* 0x000fc4000fffe0ff */
[----:B------:R-:W-:Y:S02]  /*38a0*/  ULEA UR5, UR34, UR5, 0x2 ;  /* 0x0000000522057291 */ /* 0x000fe4000f8e10ff */
[----:B------:R-:W-:Y:S02]  /*38b0*/  UIADD3 UR4, UPT, UPT, UR29, UR4, UR4 ;  /* 0x000000041d047290 */ /* 0x000fe4000fffe004 */
[----:B------:R-:W-:Y:S02]  /*38c0*/  UIADD3 UR12, UPT, UPT, UR12, 0x400, UR29 ;  /* 0x000004000c0c7890 */ /* 0x000fe4000fffe01d */
[----:B------:R-:W-:Y:S02]  /*38d0*/  UIADD3 UR9, UPT, UPT, UR13, 0x20, URZ ;  /* 0x000000200d097890 */ /* 0x000fe4000fffe0ff */
[----:B------:R-:W-:Y:S02]  /*38e0*/  UIADD3 UR8, UPT, UPT, UR8, 0x400, UR29 ;  /* 0x0000040008087890 */ /* 0x000fe4000fffe01d */
[----:B------:R-:W-:-:S02]  /*38f0*/  USHF.L.U32 UR5, UR5, 0x4, URZ ;  /* 0x0000000405057899 */ /* 0x000fc400080006ff */
[----:B------:R-:W-:Y:S01]  /*3900*/  UIADD3 UR4, UPT, UPT, UR4, 0x8400, URZ ;  /* 0x0000840004047890 */ /* 0x000fe2000fffe0ff */
[----:B------:R1:W-:Y:S01]  /*3910*/  UTMASTG.2D [UR12], [UR38], desc[URZ] ;  /* 0x0000ff0c260073b5 */ /* 0x0003e20008009000 */
[----:B------:R-:W-:Y:S01]  /*3920*/  UMOV UR10, UR14 ;  /* 0x0000000e000a7c82 */ /* 0x000fe20008000000 */
[----:B------:R-:W-:Y:S02]  /*3930*/  UMOV UR6, UR14 ;  /* 0x0000000e00067c82 */ /* 0x000fe40008000000 */
[----:B------:R1:W-:Y:S04]  /*3940*/  UTMASTG.2D [UR8], [UR38], desc[URZ] ;  /* 0x0000ff08260073b5 */ /* 0x0003e80008009000 */
[----:B------:R1:W-:Y:S01]  /*3950*/  UTMASTG.2D [UR4], [UR36], desc[URZ] ;  /* 0x0000ff04240073b5 */ /* 0x0003e20008009000 */
[----:B------:R0:W-:Y:S01]  /*3960*/  UTMACMDFLUSH ;  /* 0x00000000000079b7 */ /* 0x0001e20000000000 */
[----:B-1----:R-:W-:-:S04]  /*3970*/  DEPBAR.LE SB0, 0x3 ;  /* 0x000080c00000791a */ /* 0x002fc80000000000 */
.L_x_37:
[----:B------:R-:W-:Y:S01]  /*3980*/  BAR.SYNC.DEFER_BLOCKING 0x1, 0x80 ;  /* 0x0042000000007b1d */ /* 0x000fe20000010000 */
[----:B------:R-:W-:Y:S02]  /*3990*/  UPLOP3.LUT UP0, UPT, UPT, UPT, UP1, 0x80, 0x8 ;  /* 0x000000000008789c */ /* 0x000fe40003f0f010 */
[----:B------:R-:W-:-:S03]  /*39a0*/  UPLOP3.LUT UP1, UPT, UPT, UPT, UPT, 0x40, 0x4 ;  /* 0x000000000004789c */ /* 0x000fc60003f2e870 */
[----:B------:R-:W-:-:S04]  /*39b0*/  UMOV UR5, 0x2 ;  /* 0x0000000200057882 */ /* 0x000fc80000000000 */
[----:B------:R-:W-:Y:S05]  /*39c0*/  BRA.U UP0, `(.L_x_38) ;  /* 0xffffffe900107547 */ /* 0x000fea000b83ffff */
[----:B------:R-:W1:Y:S01]  /*39d0*/  LDCU.64 UR4, c[0x0][0x5c0] ;  /* 0x0000b800ff0477ac */ /* 0x000e620008000a00 */
[----:B------:R-:W-:Y:S01]  /*39e0*/  UIADD3 UR27, UPT, UPT, UR26, UR27, URZ ;  /* 0x0000001b1a1b7290 */ /* 0x000fe2000fffe0ff */
[----:B------:R-:W-:Y:S01]  /*39f0*/  ELECT P0, URZ, PT ;  /* 0x0000000000ff782f */ /* 0x000fe20003800000 */
[----:B------:R-:W-:Y:S02]  /*3a00*/  UIADD3 UR23, UPT, UPT, UR23, 0x1, URZ ;  /* 0x0000000117177890 */ /* 0x000fe4000fffe0ff */
[----:B------:R-:W-:Y:S02]  /*3a10*/  UIADD3 UR24, UPT, UPT, UR24, 0x1, URZ ;  /* 0x0000000118187890 */ /* 0x000fe4000fffe0ff */
[----:B------:R-:W-:-:S04]  /*3a20*/  UISETP.NE.AND UP0, UPT, UR23, 0x2, UPT ;  /* 0x000000021700788c */ /* 0x000fc8000bf05270 */
[----:B------:R-:W-:Y:S02]  /*3a30*/  USEL UR23, UR23, URZ, UP0 ;  /* 0x000000ff17177287 */ /* 0x000fe40008000000 */
[----:B-1----:R-:W-:Y:S02]  /*3a40*/  UIMAD.WIDE.U32 UR8, UR27, UR5, URZ ;  /* 0x000000051b0872a5 */ /* 0x002fe4000f8e00ff */
[----:B---3--:R-:W-:Y:S01]  /*3a50*/  @P0 IMAD.MOV.U32 R4, RZ, RZ, 0x1 ;  /* 0x00000001ff040424 */ /* 0x008fe200078e00ff */
[----:B------:R-:W1:Y:S03]  /*3a60*/  LDCU UR5, c[0x0][0x5d0] ;  /* 0x0000ba00ff0577ac */ /* 0x000e660008000800 */
[----:B------:R2:W-:Y:S01]  /*3a70*/  @P0 SYNCS.ARRIVE.TRANS64.ART0 RZ, [UR22+0x60], R4 ;  /* 0x00006004ffff09a7 */ /* 0x0005e20008500016 */
        /* <DEDUP_REMOVED lines=10> */
[----:B------:R-:W-:-:S04]  /*3b20*/  UIADD3 UR6, UPT, UPT, UR9, UR6, URZ ;  /* 0x0000000609067290 */ /* 0x000fc8000fffe0ff */
[----:B------:R-:W-:-:S04]  /*3b30*/  USHF.R.U32.HI UR6, URZ, UR17, UR6 ;  /* 0x00000011ff067299 */ /* 0x000fc80008011606 */
[----:B-1----:R-:W-:-:S07]  /*3b40*/  UIMAD.WIDE.U32 UR8, UR6, UR5, URZ ;  /* 0x00000005060872a5 */ /* 0x002fce000f8e00ff */
[----:B------:R-:W-:Y:S02]  /*3b50*/  UMOV UR5, UR9 ;  /* 0x0000000900057c82 */ /* 0x000fe40008000000 */
[----:B------:R-:W-:-:S04]  /*3b60*/  UIADD3 UR8, UPT, UPT, UR6, -UR5, URZ ;  /* 0x8000000506087290 */ /* 0x000fc8000fffe0ff */
[----:B------:R-:W-:-:S04]  /*3b70*/  USHF.R.U32.HI UR8, URZ, UR16, UR8 ;  /* 0x00000010ff087299 */ /* 0x000fc80008011608 */
[----:B------:R-:W-:Y:S01]  /*3b80*/  UIADD3 UR8, UPT, UPT, UR5, UR8, URZ ;  /* 0x0000000805087290 */ /* 0x000fe2000fffe0ff */
[----:B------:R-:W1:Y:S03]  /*3b90*/  LDCU UR5, c[0x0][0x5cc] ;  /* 0x0000b980ff0577ac */ /* 0x000e660008000800 */
[----:B------:R-:W-:-:S04]  /*3ba0*/  USHF.R.U32.HI UR8, URZ, UR15, UR8 ;  /* 0x0000000fff087299 */ /* 0x000fc80008011608 */
[----:B------:R-:W-:-:S04]  /*3bb0*/  UIADD3 UR8, UPT, UPT, -UR8, URZ, URZ ;  /* 0x000000ff08087290 */ /* 0x000fc8000fffe1ff */
[----:B------:R-:W-:Y:S02]  /*3bc0*/  UIMAD UR34, UR4, UR8, UR6 ;  /* 0x00000008042272a4 */ /* 0x000fe4000f8e0206 */
[----:B------:R-:W-:Y:S02]  /*3bd0*/  USEL UR4, URZ, 0x1, UP0 ;  /* 0x00000001ff047887 */ /* 0x000fe40008000000 */
[----:B------:R-:W-:Y:S02]  /*3be0*/  UISETP.GE.AND UP0, UPT, UR27, 0x200, UPT ;  /* 0x000002001b00788c */ /* 0x000fe4000bf06270 */
[----:B------:R-:W-:Y:S02]  /*3bf0*/  UIADD3 UR6, UPT, UPT, -UR6, URZ, URZ ;  /* 0x000000ff06067290 */ /* 0x000fe4000fffe1ff */
[----:B------:R-:W-:Y:S02]  /*3c00*/  LOP3.LUT R0, R0, UR4, RZ, 0x3c, !PT ;  /* 0x0000000400007c12 */ /* 0x000fe4000f8e3cff */
[----:B-1----:R-:W-:-:S03]  /*3c10*/  UIMAD UR14, UR5, UR6, UR14 ;  /* 0x00000006050e72a4 */ /* 0x002fc6000f8e020e */
[----:B--2---:R-:W-:Y:S09]  /*3c20*/  BRA.U !UP0, `(.L_x_39) ;  /* 0xffffffe508387547 */ /* 0x004ff2000b83ffff */
.L_x_35:
[----:B------:R-:W-:-:S09]  /*3c30*/  UISETP.NE.AND UP0, UPT, UR21, URZ, UPT ;  /* 0x000000ff1500728c */ /* 0x000fd2000bf05270 */
[----:B------:R-:W-:Y:S05]  /*3c40*/  BRA.U UP0, `(.L_x_40) ;  /* 0x00000001001c7547 */ /* 0x000fea000b800000 */
[----:B------:R-:W1:Y:S01]  /*3c50*/  S2UR UR4, SR_CgaCtaId ;  /* 0x00000000000479c3 */ /* 0x000e620000008800 */
[----:B------:R-:W-:Y:S01]  /*3c60*/  ELECT P0, URZ, PT ;  /* 0x0000000000ff782f */ /* 0x000fe20003800000 */
[----:B------:R-:W-:Y:S01]  /*3c70*/  HFMA2 R0, -RZ, RZ, 0, 5.9604644775390625e-08 ;  /* 0x00000001ff007431 */ /* 0x000fe200000001ff */
[----:B------:R-:W-:-:S05]  /*3c80*/  UMOV UR5, 0x40 ;  /* 0x0000004000057882 */ /* 0x000fca0000000000 */
[----:B------:R-:W-:Y:S01]  /*3c90*/  UVIRTCOUNT.DEALLOC.SMPOOL 0x80 ;  /* 0x000000800000784c */ /* 0x000fe20000000000 */
[----:B-1----:R-:W-:-:S09]  /*3ca0*/  ULEA UR4, UR4, UR5, 0x18 ;  /* 0x0000000504047291 */ /* 0x002fd2000f8ec0ff */
[----:B------:R1:W-:Y:S03]  /*3cb0*/  @P0 STS.U8 [UR4], R0 ;  /* 0x00000000ff000988 */ /* 0x0003e60008000004 */
.L_x_40:
[----:B------:R-:W-:Y:S06]  /*3cc0*/  BAR.SYNC.DEFER_BLOCKING 0x1, 0x80 ;  /* 0x0042000000007b1d */ /* 0x000fec0000010000 */
[----:B------:R-:W-:Y:S05]  /*3cd0*/  BRA.U UP0, `(.L_x_41) ;  /* 0x0000000100a07547 */ /* 0x000fea000b800000 */
[----:B------:R-:W2:Y:S01]  /*3ce0*/  S2UR UR4, SR_CgaCtaId ;  /* 0x00000000000479c3 */ /* 0x000ea20000008800 */
[----:B------:R-:W-:Y:S01]  /*3cf0*/  NOP ;  /* 0x0000000000007918 */ /* 0x000fe20000000000 */
[----:B------:R-:W-:Y:S01]  /*3d00*/  UMOV UR5, 0x50 ;  /* 0x0000005000057882 */ /* 0x000fe20000000000 */
[----:B------:R-:W-:Y:S01]  /*3d10*/  ULOP3.LUT UR9, UR28, 0xffff, URZ, 0xc0, !UPT ;  /* 0x0000ffff1c097892 */ /* 0x000fe2000f8ec0ff */
[----:B------:R-:W-:-:S03]  /*3d20*/  UMOV UR6, 0xff ;  /* 0x000000ff00067882 */ /* 0x000fc60000000000 */
[----:B------:R-:W-:-:S04]  /*3d30*/  USHF.R.U32.HI UR9, URZ, 0x5, UR9 ;  /* 0x00000005ff097899 */ /* 0x000fc80008011609 */
[----:B------:R-:W-:Y:S02]  /*3d40*/  UIADD3 UR8, UPT, UPT, UR9, 0x10, URZ ;  /* 0x0000001009087890 */ /* 0x000fe4000fffe0ff */
[----:B------:R-:W-:Y:S02]  /*3d50*/  USHF.L.U32 UR6, UR6, UR9, URZ ;  /* 0x0000000906067299 */ /* 0x000fe400080006ff */
[----:B--2---:R-:W-:-:S03]  /*3d60*/  ULEA UR4, UR4, UR5, 0x18 ;  /* 0x0000000504047291 */ /* 0x004fc6000f8ec0ff */
[----:B------:R-:W-:Y:S02]  /*3d70*/  UMOV UR5, 0x1 ;  /* 0x0000000100057882 */ /* 0x000fe40000000000 */
[----:B------:R-:W-:-:S04]  /*3d80*/  USHF.L.U32 UR8, UR5, UR8, URZ ;  /* 0x0000000805087299 */ /* 0x000fc800080006ff */
[----:B-1----:R-:W1:Y:S01]  /*3d90*/  LDS R0, [UR4] ;  /* 0x00000004ff007984 */ /* 0x002e620008000800 */
[----:B------:R-:W-:-:S04]  /*3da0*/  ULOP3.LUT UR8, UR8, UR6, URZ, 0xfc, !UPT ;  /* 0x0000000608087292 */ /* 0x000fc8000f8efcff */
[----:B------:R-:W-:Y:S01]  /*3db0*/  ULOP3.LUT UR6, UR8, 0xffff, URZ, 0xc0, !UPT ;  /* 0x0000ffff08067892 */ /* 0x000fe2000f8ec0ff */
[----:B-1----:R-:W-:-:S13]  /*3dc0*/  R2UR UR7, R0 ;  /* 0x00000000000772ca */ /* 0x002fda00000e0000 */
[----:B------:R-:W-:-:S04]  /*3dd0*/  ULOP3.LUT UR5, UR8, 0xffff, UR7, 0x80, !UPT ;  /* 0x0000ffff08057892 */ /* 0x000fc8000f8e8007 */
[----:B------:R-:W-:-:S09]  /*3de0*/  UISETP.NE.AND UP0, UPT, UR5, UR6, UPT ;  /* 0x000000060500728c */ /* 0x000fd2000bf05270 */
[----:B------:R-:W-:Y:S05]  /*3df0*/  BRA.U UP0, `(.L_x_42) ;  /* 0x00000001004c7547 */ /* 0x000fea000b800000 */
[----:B------:R-:W-:Y:S02]  /*3e00*/  USHF.R.U32.HI UR5, URZ, 0x10, UR8 ;  /* 0x00000010ff057899 */ /* 0x000fe40008011608 */
[----:B------:R-:W-:-:S04]  /*3e10*/  USHF.R.U32.HI UR6, URZ, 0x10, UR7 ;  /* 0x00000010ff067899 */ /* 0x000fc80008011607 */
[----:B------:R-:W-:-:S04]  /*3e20*/  ULOP3.LUT UR6, UR6, UR5, URZ, 0xc0, !UPT ;  /* 0x0000000506067292 */ /* 0x000fc8000f8ec0ff */
[----:B------:R-:W-:-:S09]  /*3e30*/  UISETP.NE.AND UP0, UPT, UR6, UR5, UPT ;  /* 0x000000050600728c */ /* 0x000fd2000bf05270 */
[----:B------:R-:W-:Y:S05]  /*3e40*/  BRA.U UP0, `(.L_x_43) ;  /* 0x00000001002c7547 */ /* 0x000fea000b800000 */
[----:B------:R-:W1:Y:S01]  /*3e50*/  S2R R2, SR_LANEID ;  /* 0x0000000000027919 */ /* 0x000e620000000000 */
[----:B------:R-:W-:Y:S01]  /*3e60*/  ULOP3.LUT UR8, URZ, UR8, URZ, 0x33, !UPT ;  /* 0x00000008ff087292 */ /* 0x000fe2000f8e33ff */
[----:B------:R-:W-:Y:S02]  /*3e70*/  VOTEU.ANY UR6, UPT, PT ;  /* 0x0000000000067886 */ /* 0x000fe400038e0100 */
[----:B------:R-:W-:-:S03]  /*3e80*/  UFLO.U32 UR6, UR6 ;  /* 0x00000006000672bd */ /* 0x000fc600080e0000 */
[----:B------:R-:W-:-:S04]  /*3e90*/  IMAD.U32 R0, RZ, RZ, UR8 ;  /* 0x00000008ff007e24 */ /* 0x000fc8000f8e00ff */
[----:B------:R-:W2:Y:S02]  /*3ea0*/  REDUX UR5, R0 ;  /* 0x00000000000573c4 */ /* 0x000ea40000000000 */
[----:B------:R3:W-:Y:S01]  /*3eb0*/  UTCATOMSWS.AND URZ, UR8 ;  /* 0x0000000800ff79e3 */ /* 0x0007e20008000000 */
[----:B-1----:R-:W-:Y:S02]  /*3ec0*/  ISETP.EQ.U32.AND P0, PT, R2, UR6, PT ;  /* 0x0000000602007c0c */ /* 0x002fe4000bf02070 */
[----:B--2---:R-:W-:-:S11]  /*3ed0*/  MOV R2, UR5 ;  /* 0x0000000500027c02 */ /* 0x004fd60008000f00 */
[----:B------:R3:W-:Y:S01]  /*3ee0*/  @P0 ATOMS.AND RZ, [UR4], R2 ;  /* 0x00000002ffff098c */ /* 0x0007e2000a800004 */
[----:B------:R-:W-:Y:S05]  /*3ef0*/  BRA `(.L_x_44) ;  /* 0x0000000000147947 */ /* 0x000fea0003800000 */
.L_x_43:
[----:B------:R-:W-:Y:S02]  /*3f00*/  MOV R2, 0x3f20 ;  /* 0x00003f2000027802 */ /* 0x000fe40000000f00 */
[----:B------:R-:W-:Y:S05]  /*3f10*/  CALL.REL.NOINC `($__internal_0_$__cuda_sm10x_tcgen05_guardrail_trap_col_being_dealloced_not_returned_by_alloc) ;  /* 0x0000000000cc7944 */ /* 0x000fea0003c00000 */
[----:B------:R-:W-:Y:S05]  /*3f20*/  BRA `(.L_x_44) ;  /* 0x0000000000087947 */ /* 0x000fea0003800000 */
.L_x_42:
[----:B------:R-:W-:Y:S02]  /*3f30*/  MOV R2, 0x3f50 ;  /* 0x00003f5000027802 */ /* 0x000fe40000000f00 */
[----:B------:R-:W-:Y:S05]  /*3f40*/  CALL.REL.NOINC `($__internal_2_$__cuda_sm10x_tcgen05_guardrail_trap_unallocated_columns_being_dealloced) ;  /* 0x0000000000d87944 */ /* 0x000fea0003c00000 */
.L_x_44:
[----:B------:R-:W-:Y:S01]  /*3f50*/  NOP ;  /* 0x0000000000007918 */ /* 0x000fe20000000000 */
.L_x_41:
[----:B------:R-:W-:-:S04]  /*3f60*/  DEPBAR.LE SB0, 0x0 ;  /* 0x000080000000791a */ /* 0x000fc80000000000 */
[----:B---3--:R-:W-:Y:S05]  /*3f70*/  EXIT ;  /* 0x000000000000794d */ /* 0x008fea0003800000 */
.L_x_18:
[----:B------:R-:W-:Y:S02]  /*3f80*/  MOV R4, UR5 ;  /* 0x0000000500047c02 */ /* 0x000fe40008000f00 */
[----:B------:R-:W-:Y:S02]  /*3f90*/  MOV R5, UR5 ;  /* 0x0000000500057c02 */ /* 0x000fe40008000f00 */
[----:B------:R-:W-:-:S07]  /*3fa0*/  MOV R0, UR9 ;  /* 0x0000000900007c02 */ /* 0x000fce0008000f00 */
.L_x_45:
[----:B-1----:R1:W2:Y:S02]  /*3fb0*/  SYNCS.PHASECHK.TRANS64.TRYWAIT P0, [R0+URZ+0x28], R5 ;  /* 0x00002805000075a7 */ /* 0x0022a400080011ff */
[----:B--2---:R-:W-:Y:S05]  /*3fc0*/  @!P0 NANOSLEEP.SYNCS 0x989680 ;  /* 0x009896800000895d */ /* 0x004fea0003900000 */
[----:B------:R-:W2:Y:S02]  /*3fd0*/  @!P0 SYNCS.PHASECHK.TRANS64 P0, [R0+URZ+0x28], R5 ;  /* 0x00002805000085a7 */ /* 0x000ea400080010ff */
[----:B--2---:R-:W-:Y:S05]  /*3fe0*/  @!P0 BRA `(.L_x_45) ;  /* 0xfffffffc00f08947 */ /* 0x004fea000383ffff */
[----:B------:R-:W-:Y:S05]  /*3ff0*/  BRA `(.L_x_17) ;  /* 0xffffffc800ec7947 */ /* 0x000fea000383ffff */
.L_x_21:
[----:B------:R-:W-:Y:S02]  /*4000*/  MOV R4, UR5 ;  /* 0x0000000500047c02 */ /* 0x000fe40008000f00 */
[----:B------:R-:W-:Y:S02]  /*4010*/  MOV R5, UR5 ;  /* 0x0000000500057c02 */ /* 0x000fe40008000f00 */
[----:B------:R-:W-:-:S07]  /*4020*/  MOV R0, UR4 ;  /* 0x0000000400007c02 */ /* 0x000fce0008000f00 */
.L_x_46:
[----:B-1----:R1:W5:Y:S02]  /*4030*/  SYNCS.PHASECHK.TRANS64.TRYWAIT P0, [R0+URZ+0x28], R5 ;  /* 0x00002805000075a7 */ /* 0x00236400080011ff */
[----:B-----5:R-:W-:Y:S05]  /*4040*/  @!P0 NANOSLEEP.SYNCS 0x989680 ;  /* 0x009896800000895d */ /* 0x020fea0003900000 */
[----:B------:R-:W5:Y:S02]  /*4050*/  @!P0 SYNCS.PHASECHK.TRANS64 P0, [R0+URZ+0x28], R5 ;  /* 0x00002805000085a7 */ /* 0x000f6400080010ff */
[----:B-----5:R-:W-:Y:S05]  /*4060*/  @!P0 BRA `(.L_x_46) ;  /* 0xfffffffc00f08947 */ /* 0x020fea000383ffff */
[----:B------:R-:W-:Y:S05]  /*4070*/  BRA `(.L_x_47) ;  /* 0xffffffcc00e87947 */ /* 0x000fea000383ffff */
.L_x_24:
[----:B------:R-:W-:Y:S02]  /*4080*/  MOV R0, UR7 ;  /* 0x0000000700007c02 */ /* 0x000fe40008000f00 */
[-C--:B------:R-:W-:Y:S02]  /*4090*/  MOV R6, R3.reuse ;  /* 0x0000000300067202 */ /* 0x080fe40000000f00 */
[----:B------:R-:W-:-:S07]  /*40a0*/  MOV R7, R3 ;  /* 0x0000000300077202 */ /* 0x000fce0000000f00 */
.L_x_48:
[----:B-1----:R1:W4:Y:S02]  /*40b0*/  SYNCS.PHASECHK.TRANS64.TRYWAIT P0, [R0+URZ+0x60], R7 ;  /* 0x00006007000075a7 */ /* 0x00232400080011ff */
[----:B----4-:R-:W-:Y:S05]  /*40c0*/  @!P0 NANOSLEEP.SYNCS 0x989680 ;  /* 0x009896800000895d */ /* 0x010fea0003900000 */
[----:B------:R-:W4:Y:S02]  /*40d0*/  @!P0 SYNCS.PHASECHK.TRANS64 P0, [R0+URZ+0x60], R7 ;  /* 0x00006007000085a7 */ /* 0x000f2400080010ff */
[----:B----4-:R-:W-:Y:S05]  /*40e0*/  @!P0 BRA `(.L_x_48) ;  /* 0xfffffffc00f08947 */ /* 0x010fea000383ffff */
[----:B------:R-:W-:Y:S05]  /*40f0*/  BRA `(.L_x_49) ;  /* 0xffffffd000b87947 */ /* 0x000fea000383ffff */
.L_x_26:
[----:B------:R-:W-:Y:S02]  /*4100*/  MOV R6, UR11 ;  /* 0x0000000b00067c02 */ /* 0x000fe40008000f00 */
[----:B------:R-:W-:Y:S02]  /*4110*/  MOV R7, UR11 ;  /* 0x0000000b00077c02 */ /* 0x000fe40008000f00 */
[----:B------:R-:W-:Y:S07]  /*4120*/  MOV R0, UR5 ;  /* 0x0000000500007c02 */ /* 0x000fee0008000f00 */
.L_x_50:
[----:B-1----:R1:W4:Y:S02]  /*4130*/  SYNCS.PHASECHK.TRANS64.TRYWAIT P1, [R0+URZ], R7 ;  /* 0x00000007000075a7 */ /* 0x00232400080211ff */
[----:B----4-:R-:W-:Y:S05]  /*4140*/  @!P1 NANOSLEEP.SYNCS 0x989680 ;  /* 0x009896800000995d */ /* 0x010fea0003900000 */
[----:B------:R-:W4:Y:S02]  /*4150*/  @!P1 SYNCS.PHASECHK.TRANS64 P1, [R0+URZ], R7 ;  /* 0x00000007000095a7 */ /* 0x000f2400080210ff */
[----:B----4-:R-:W-:Y:S05]  /*4160*/  @!P1 BRA `(.L_x_50) ;  /* 0xfffffffc00f09947 */ /* 0x010fea000383ffff */
[----:B------:R-:W-:Y:S05]  /*4170*/  BRA `(.L_x_25) ;  /* 0xffffffd400047947 */ /* 0x000fea000383ffff */
.L_x_29:
[----:B------:R-:W-:-:S07]  /*4180*/  MOV R5, R4 ;  /* 0x0000000400057202 */ /* 0x000fce0000000f00 */
.L_x_51:
[----:B----4-:R4:W1:Y:S02]  /*4190*/  SYNCS.PHASECHK.TRANS64.TRYWAIT P0, [R0+URZ+0x60], R5 ;  /* 0x00006005000075a7 */ /* 0x01086400080011ff */
[----:B-1----:R-:W-:Y:S05]  /*41a0*/  @!P0 NANOSLEEP.SYNCS 0x989680 ;  /* 0x009896800000895d */ /* 0x002fea0003900000 */
[----:B------:R-:W1:Y:S02]  /*41b0*/  @!P0 SYNCS.PHASECHK.TRANS64 P0, [R0+URZ+0x60], R5 ;  /* 0x00006005000085a7 */ /* 0x000e6400080010ff */
[----:B-1----:R-:W-:Y:S05]  /*41c0*/  @!P0 BRA `(.L_x_51) ;  /* 0xfffffffc00f08947 */ /* 0x002fea000383ffff */
[----:B------:R-:W-:Y:S05]  /*41d0*/  BRA `(.L_x_22) ;  /* 0xffffffd400b07947 */ /* 0x000fea000383ffff */
.L_x_36:
[----:B------:R-:W-:Y:S02]  /*41e0*/  MOV R4, UR22 ;  /* 0x0000001600047c02 */ /* 0x000fe40008000f00 */
[----:B------:R-:W-:-:S07]  /*41f0*/  MOV R7, R6 ;  /* 0x0000000600077202 */ /* 0x000fce0000000f00 */
.L_x_52:
[----:B-1----:R1:W2:Y:S02]  /*4200*/  SYNCS.PHASECHK.TRANS64.TRYWAIT P0, [R4+URZ+0x50], R7 ;  /* 0x00005007040075a7 */ /* 0x0022a400080011ff */
[----:B--2---:R-:W-:Y:S05]  /*4210*/  @!P0 NANOSLEEP.SYNCS 0x989680 ;  /* 0x009896800000895d */ /* 0x004fea0003900000 */
[----:B------:R-:W2:Y:S02]  /*4220*/  @!P0 SYNCS.PHASECHK.TRANS64 P0, [R4+URZ+0x50], R7 ;  /* 0x00005007040085a7 */ /* 0x000ea400080010ff */
[----:B--2---:R-:W-:Y:S05]  /*4230*/  @!P0 BRA `(.L_x_52) ;  /* 0xfffffffc00f08947 */ /* 0x004fea000383ffff */
[----:B------:R-:W-:Y:S05]  /*4240*/  BRA `(.L_x_53) ;  /* 0xffffffdc00ec7947 */ /* 0x000fea000383ffff */
        .weak           $__internal_0_$__cuda_sm10x_tcgen05_guardrail_trap_col_being_dealloced_not_returned_by_alloc
        .type           $__internal_0_$__cuda_sm10x_tcgen05_guardrail_trap_col_being_dealloced_not_returned_by_alloc,@function
        .size           $__internal_0_$__cuda_sm10x_tcgen05_guardrail_trap_col_being_dealloced_not_returned_by_alloc,($__internal_1_$__cuda_sm10x_tcgen05_guardrail_trap_phase_invalid_during_alloc - $__internal_0_$__cuda_sm10x_tcgen05_guardrail_trap_col_being_dealloced_not_returned_by_alloc)
$__internal_0_$__cuda_sm10x_tcgen05_guardrail_trap_col_being_dealloced_not_returned_by_alloc:
[----:B------:R-:W-:Y:S05]  /*4250*/  BPT.TRAP 0x1 ;  /* 0x000000040000795c */ /* 0x000fea0000300000 */
[----:B------:R-:W-:-:S04]  /*4260*/  HFMA2 R3, -RZ, RZ, 0, 0 ;  /* 0x00000000ff037431 */ /* 0x000fc800000001ff */
[----:B------:R-:W-:Y:S05]  /*4270*/  RET.REL.NODEC R2 `(kernel_cutlass_kernel_cudnngemm_swigludense_gemm_persistent_swigluPersistentDenseGemmKernel_object_at__TiledMMA_ThrLayoutVMNK11110000_PermutationMNK____MMAAtom_ThrID10_ShapeMNK12812816_TV_0) ;  /* 0xffffffbc02607950 */ /* 0x000fea0003c3ffff */
        .weak           $__internal_1_$__cuda_sm10x_tcgen05_guardrail_trap_phase_invalid_during_alloc
        .type           $__internal_1_$__cuda_sm10x_tcgen05_guardrail_trap_phase_invalid_during_alloc,@function
        .size           $__internal_1_$__cuda_sm10x_tcgen05_guardrail_trap_phase_invalid_during_alloc,($__internal_2_$__cuda_sm10x_tcgen05_guardrail_trap_unallocated_columns_being_dealloced - $__internal_1_$__cuda_sm10x_tcgen05_guardrail_trap_phase_invalid_during_alloc)
$__internal_1_$__cuda_sm10x_tcgen05_guardrail_trap_phase_invalid_during_alloc:
[----:B------:R-:W-:Y:S05]  /*4280*/  BPT.TRAP 0x1 ;  /* 0x000000040000795c */ /* 0x000fea0000300000 */
[----:B------:R-:W-:-:S04]  /*4290*/  MOV R5, 0x0 ;  /* 0x0000000000057802 */ /* 0x000fc80000000f00 */
[----:B------:R-:W-:Y:S05]  /*42a0*/  RET.REL.NODEC R4 `(kernel_cutlass_kernel_cudnngemm_swigludense_gemm_persistent_swigluPersistentDenseGemmKernel_object_at__TiledMMA_ThrLayoutVMNK11110000_PermutationMNK____MMAAtom_ThrID10_ShapeMNK12812816_TV_0) ;  /* 0xffffffbc04547950 */ /* 0x000fea0003c3ffff */
        .weak           $__internal_2_$__cuda_sm10x_tcgen05_guardrail_trap_unallocated_columns_being_dealloced
        .type           $__internal_2_$__cuda_sm10x_tcgen05_guardrail_trap_unallocated_columns_being_dealloced,@function
        .size           $__internal_2_$__cuda_sm10x_tcgen05_guardrail_trap_unallocated_columns_being_dealloced,(.L_x_57 - $__internal_2_$__cuda_sm10x_tcgen05_guardrail_trap_unallocated_columns_being_dealloced)
$__internal_2_$__cuda_sm10x_tcgen05_guardrail_trap_unallocated_columns_being_dealloced:
[----:B------:R-:W-:Y:S05]  /*42b0*/  BPT.TRAP 0x1 ;  /* 0x000000040000795c */ /* 0x000fea0000300000 */
[----:B------:R-:W-:-:S04]  /*42c0*/  HFMA2 R3, -RZ, RZ, 0, 0 ;  /* 0x00000000ff037431 */ /* 0x000fc800000001ff */
[----:B------:R-:W-:Y:S05]  /*42d0*/  RET.REL.NODEC R2 `(kernel_cutlass_kernel_cudnngemm_swigludense_gemm_persistent_swigluPersistentDenseGemmKernel_object_at__TiledMMA_ThrLayoutVMNK11110000_PermutationMNK____MMAAtom_ThrID10_ShapeMNK12812816_TV_0) ;  /* 0xffffffbc02487950 */ /* 0x000fea0003c3ffff */
.L_x_54:
[----:B------:R-:W-:-:S00]  /*42e0*/  BRA `(.L_x_54) ;  /* 0xfffffffc00fc7947 */ /* 0x000fc0000383ffff */
[----:B------:R-:W-:-:S00]  /*42f0*/  NOP ;  /* 0x0000000000007918 */ /* 0x000fc00000000000 */
        /* <DEDUP_REMOVED lines=8> */
.L_x_57:


//--------------------- .nv.shared.kernel_cutlass_kernel_cudnngemm_swigludense_gemm_persistent_swigluPersistentDenseGemmKernel_object_at__TiledMMA_ThrLayoutVMNK11110000_PermutationMNK____MMAAtom_ThrID10_ShapeMNK12812816_TV_0 --------------------------
	.section	.nv.shared.kernel_cutlass_kernel_cudnngemm_swigludense_gemm_persistent_swigluPersistentDenseGemmKernel_object_at__TiledMMA_ThrLayoutVMNK11110000_PermutationMNK____MMAAtom_ThrID10_ShapeMNK12812816_TV_0,"aw",@nobits
	.sectionflags	@""
	.align	1024
	.zero		1024


//--------------------- .nv.shared.reserved.0     --------------------------
	.section	.nv.shared.reserved.0,"aw",@nobits
	.align	8
	.weak		__nv_reservedSMEM_offset_0_alias
	.size		__nv_reservedSMEM_offset_0_alias, 0, 64
	.other		__nv_reservedSMEM_offset_0_alias,@"STO_CUDA_RESERVED_SHARED STV_DEFAULT"
__nv_reservedSMEM_offset_0_alias:
	.zero		0
.nv.shared.reserved.0:
	.zero		64
	.weak		__nv_reservedSMEM_allocation_phase
	.type		__nv_reservedSMEM_allocation_phase,@object
	.size		__nv_reservedSMEM_allocation_phase,(.L_0 - __nv_reservedSMEM_allocation_phase)
__nv_reservedSMEM_allocation_phase:
	.zero		1
.L_0:
	.zero		7
	.weak		__nv_reservedSMEM_devtool_atexit_pc
	.type		__nv_reservedSMEM_devtool_atexit_pc,@object
	.size		__nv_reservedSMEM_devtool_atexit_pc,(__nv_reservedSMEM_allocation_mask - __nv_reservedSMEM_devtool_atexit_pc)
__nv_reservedSMEM_devtool_atexit_pc:
	.zero		8
	.weak		__nv_reservedSMEM_allocation_mask
	.type		__nv_reservedSMEM_allocation_mask,@object
	.size		__nv_reservedSMEM_allocation_mask,(.L_2 - __nv_reservedSMEM_allocation_mask)
__nv_reservedSMEM_allocation_mask:
	.zero		4
.L_2:


//--------------------- .nv.constant0.kernel_cutlass_kernel_cudnngemm_swigludense_gemm_persistent_swigluPersistentDenseGemmKernel_object_at__TiledMMA_ThrLayoutVMNK11110000_PermutationMNK____MMAAtom_ThrID10_ShapeMNK12812816_TV_0 --------------------------
	.section	.nv.constant0.kernel_cutlass_kernel_cudnngemm_swigludense_gemm_persistent_swigluPersistentDenseGemmKernel_object_at__TiledMMA_ThrLayoutVMNK11110000_PermutationMNK____MMAAtom_ThrID10_ShapeMNK12812816_TV_0,"a",@progbits
	.sectionflags	@""
	.align	4
.nv.constant0.kernel_cutlass_kernel_cudnngemm_swigludense_gemm_persistent_swigluPersistentDenseGemmKernel_object_at__TiledMMA_ThrLayoutVMNK11110000_PermutationMNK____MMAAtom_ThrID10_ShapeMNK12812816_TV_0:
	.zero		1512


//--------------------- SYMBOLS --------------------------

	.type		.nv.reservedSmem.offset0,@object
	.size		.nv.reservedSmem.offset0,0x4
	.type		.nv.reservedSmem.cap,@object
	.size		.nv.reservedSmem.cap,0x4
